//
// Generated by NVIDIA NVVM Compiler
//
// Compiler Build ID: CL-36424714
// Cuda compilation tools, release 13.0, V13.0.88
// Based on NVVM 20.0.0
//

.version 9.0
.target sm_100
.address_size 64

	// .globl	_Z12gaussianBlurPKhPhii
.const .align 4 .b8 gaussianKernel[36] = {0, 0, 128, 61, 0, 0, 0, 62, 0, 0, 128, 61, 0, 0, 0, 62, 0, 0, 128, 62, 0, 0, 0, 62, 0, 0, 128, 61, 0, 0, 0, 62, 0, 0, 128, 61};
// _ZZ12gaussianBlurPKhPhiiE9sharedMem has been demoted
// _ZZ15computeFeaturesPKhiiPiiiPhE9sharedMem has been demoted

.visible .entry _Z12gaussianBlurPKhPhii(
	.param .u64 .ptr .align 1 _Z12gaussianBlurPKhPhii_param_0,
	.param .u64 .ptr .align 1 _Z12gaussianBlurPKhPhii_param_1,
	.param .u32 _Z12gaussianBlurPKhPhii_param_2,
	.param .u32 _Z12gaussianBlurPKhPhii_param_3
)
{
	.reg .pred 	%p<16>;
	.reg .b16 	%rs<15>;
	.reg .b32 	%r<28>;
	.reg .b32 	%f<28>;
	.reg .b64 	%rd<13>;
	// demoted variable
	.shared .align 1 .b8 _ZZ12gaussianBlurPKhPhiiE9sharedMem[1156];
	ld.param.u64 	%rd4, [_Z12gaussianBlurPKhPhii_param_0];
	ld.param.u64 	%rd3, [_Z12gaussianBlurPKhPhii_param_1];
	ld.param.u32 	%r11, [_Z12gaussianBlurPKhPhii_param_2];
	ld.param.u32 	%r13, [_Z12gaussianBlurPKhPhii_param_3];
	cvta.to.global.u64 	%rd1, %rd4;
	mov.u32 	%r14, %ctaid.x;
	mov.u32 	%r1, %ntid.x;
	mov.u32 	%r2, %tid.x;
	mad.lo.s32 	%r3, %r14, %r1, %r2;
	mov.u32 	%r15, %ctaid.y;
	mov.u32 	%r4, %ntid.y;
	mov.u32 	%r5, %tid.y;
	mad.lo.s32 	%r16, %r15, %r4, %r5;
	setp.ge.s32 	%p1, %r3, %r11;
	setp.ge.s32 	%p2, %r16, %r13;
	or.pred  	%p3, %p1, %p2;
	@%p3 bra 	$L__BB0_10;
	mul.lo.s32 	%r7, %r11, %r16;
	add.s32 	%r8, %r7, %r3;
	cvt.s64.s32 	%rd5, %r8;
	add.s64 	%rd2, %rd1, %rd5;
	ld.global.u8 	%rs1, [%rd2];
	mov.u32 	%r17, _ZZ12gaussianBlurPKhPhiiE9sharedMem;
	mad.lo.s32 	%r18, %r5, 34, %r17;
	add.s32 	%r9, %r18, 34;
	add.s32 	%r10, %r9, %r2;
	st.shared.u8 	[%r10+1], %rs1;
	setp.ne.s32 	%p4, %r2, 0;
	setp.lt.s32 	%p5, %r3, 1;
	or.pred  	%p6, %p4, %p5;
	@%p6 bra 	$L__BB0_3;
	ld.global.u8 	%rs2, [%rd2+-1];
	st.shared.u8 	[%r9], %rs2;
$L__BB0_3:
	add.s32 	%r19, %r1, -1;
	setp.ne.s32 	%p7, %r2, %r19;
	add.s32 	%r20, %r11, -1;
	setp.ge.s32 	%p8, %r3, %r20;
	or.pred  	%p9, %p7, %p8;
	@%p9 bra 	$L__BB0_5;
	ld.global.u8 	%rs3, [%rd2+1];
	st.shared.u8 	[%r10+2], %rs3;
$L__BB0_5:
	setp.ne.s32 	%p10, %r5, 0;
	setp.eq.s32 	%p11, %r16, 0;
	or.pred  	%p12, %p10, %p11;
	@%p12 bra 	$L__BB0_7;
	sub.s32 	%r21, %r7, %r11;
	add.s32 	%r22, %r21, %r3;
	cvt.s64.s32 	%rd6, %r22;
	add.s64 	%rd7, %rd1, %rd6;
	ld.global.u8 	%rs4, [%rd7];
	add.s32 	%r24, %r17, %r2;
	st.shared.u8 	[%r24+1], %rs4;
$L__BB0_7:
	add.s32 	%r25, %r4, -1;
	setp.ne.s32 	%p13, %r5, %r25;
	add.s32 	%r26, %r13, -1;
	setp.ge.u32 	%p14, %r16, %r26;
	or.pred  	%p15, %p13, %p14;
	@%p15 bra 	$L__BB0_9;
	cvt.s64.s32 	%rd8, %r11;
	add.s64 	%rd9, %rd2, %rd8;
	ld.global.u8 	%rs5, [%rd9];
	st.shared.u8 	[%r10+35], %rs5;
$L__BB0_9:
	bar.sync 	0;
	ld.shared.u8 	%rs6, [%r10+-34];
	cvt.rn.f32.u16 	%f1, %rs6;
	ld.const.f32 	%f2, [gaussianKernel];
	fma.rn.f32 	%f3, %f2, %f1, 0f00000000;
	ld.shared.u8 	%rs7, [%r10+-33];
	cvt.rn.f32.u16 	%f4, %rs7;
	ld.const.f32 	%f5, [gaussianKernel+4];
	fma.rn.f32 	%f6, %f5, %f4, %f3;
	ld.shared.u8 	%rs8, [%r10+-32];
	cvt.rn.f32.u16 	%f7, %rs8;
	ld.const.f32 	%f8, [gaussianKernel+8];
	fma.rn.f32 	%f9, %f8, %f7, %f6;
	ld.shared.u8 	%rs9, [%r10];
	cvt.rn.f32.u16 	%f10, %rs9;
	ld.const.f32 	%f11, [gaussianKernel+12];
	fma.rn.f32 	%f12, %f11, %f10, %f9;
	ld.shared.u8 	%rs10, [%r10+1];
	cvt.rn.f32.u16 	%f13, %rs10;
	ld.const.f32 	%f14, [gaussianKernel+16];
	fma.rn.f32 	%f15, %f14, %f13, %f12;
	ld.shared.u8 	%rs11, [%r10+2];
	cvt.rn.f32.u16 	%f16, %rs11;
	ld.const.f32 	%f17, [gaussianKernel+20];
	fma.rn.f32 	%f18, %f17, %f16, %f15;
	ld.shared.u8 	%rs12, [%r10+34];
	cvt.rn.f32.u16 	%f19, %rs12;
	ld.const.f32 	%f20, [gaussianKernel+24];
	fma.rn.f32 	%f21, %f20, %f19, %f18;
	ld.shared.u8 	%rs13, [%r10+35];
	cvt.rn.f32.u16 	%f22, %rs13;
	ld.const.f32 	%f23, [gaussianKernel+28];
	fma.rn.f32 	%f24, %f23, %f22, %f21;
	ld.shared.u8 	%rs14, [%r10+36];
	cvt.rn.f32.u16 	%f25, %rs14;
	ld.const.f32 	%f26, [gaussianKernel+32];
	fma.rn.f32 	%f27, %f26, %f25, %f24;
	cvt.rzi.u32.f32 	%r27, %f27;
	cvta.to.global.u64 	%rd11, %rd3;
	add.s64 	%rd12, %rd11, %rd5;
	st.global.u8 	[%rd12], %r27;
$L__BB0_10:
	ret;

}
	// .globl	_Z15computeFeaturesPKhiiPiiiPh
.visible .entry _Z15computeFeaturesPKhiiPiiiPh(
	.param .u64 .ptr .align 1 _Z15computeFeaturesPKhiiPiiiPh_param_0,
	.param .u32 _Z15computeFeaturesPKhiiPiiiPh_param_1,
	.param .u32 _Z15computeFeaturesPKhiiPiiiPh_param_2,
	.param .u64 .ptr .align 1 _Z15computeFeaturesPKhiiPiiiPh_param_3,
	.param .u32 _Z15computeFeaturesPKhiiPiiiPh_param_4,
	.param .u32 _Z15computeFeaturesPKhiiPiiiPh_param_5,
	.param .u64 .ptr .align 1 _Z15computeFeaturesPKhiiPiiiPh_param_6
)
{
	.reg .pred 	%p<24>;
	.reg .b16 	%rs<14>;
	.reg .b32 	%r<61>;
	.reg .b32 	%f<3>;
	.reg .b64 	%rd<17>;
	.reg .b64 	%fd<6>;
	// demoted variable
	.shared .align 1 .b8 _ZZ15computeFeaturesPKhiiPiiiPhE9sharedMem[1156];
	ld.param.u64 	%rd5, [_Z15computeFeaturesPKhiiPiiiPh_param_0];
	ld.param.u32 	%r17, [_Z15computeFeaturesPKhiiPiiiPh_param_1];
	ld.param.u32 	%r21, [_Z15computeFeaturesPKhiiPiiiPh_param_2];
	ld.param.u64 	%rd3, [_Z15computeFeaturesPKhiiPiiiPh_param_3];
	ld.param.u32 	%r19, [_Z15computeFeaturesPKhiiPiiiPh_param_4];
	ld.param.u32 	%r20, [_Z15computeFeaturesPKhiiPiiiPh_param_5];
	ld.param.u64 	%rd4, [_Z15computeFeaturesPKhiiPiiiPh_param_6];
	cvta.to.global.u64 	%rd1, %rd5;
	mov.u32 	%r22, %ctaid.x;
	mov.u32 	%r1, %ntid.x;
	mov.u32 	%r2, %tid.x;
	mad.lo.s32 	%r3, %r22, %r1, %r2;
	mov.u32 	%r23, %ctaid.y;
	mov.u32 	%r4, %ntid.y;
	mov.u32 	%r5, %tid.y;
	mad.lo.s32 	%r24, %r23, %r4, %r5;
	setp.ge.s32 	%p1, %r3, %r17;
	setp.ge.s32 	%p2, %r24, %r21;
	or.pred  	%p3, %p1, %p2;
	@%p3 bra 	$L__BB1_12;
	mul.lo.s32 	%r7, %r17, %r24;
	add.s32 	%r8, %r7, %r3;
	cvt.s64.s32 	%rd6, %r8;
	add.s64 	%rd2, %rd1, %rd6;
	ld.global.u8 	%rs1, [%rd2];
	mov.u32 	%r25, _ZZ15computeFeaturesPKhiiPiiiPhE9sharedMem;
	mad.lo.s32 	%r26, %r5, 34, %r25;
	add.s32 	%r9, %r26, 34;
	add.s32 	%r10, %r9, %r2;
	st.shared.u8 	[%r10+1], %rs1;
	setp.ne.s32 	%p4, %r2, 0;
	setp.lt.s32 	%p5, %r3, 1;
	or.pred  	%p6, %p4, %p5;
	@%p6 bra 	$L__BB1_3;
	ld.global.u8 	%rs2, [%rd2+-1];
	st.shared.u8 	[%r9], %rs2;
$L__BB1_3:
	add.s32 	%r27, %r1, -1;
	setp.ne.s32 	%p7, %r2, %r27;
	add.s32 	%r11, %r17, -1;
	setp.ge.s32 	%p8, %r3, %r11;
	or.pred  	%p9, %p7, %p8;
	@%p9 bra 	$L__BB1_5;
	ld.global.u8 	%rs3, [%rd2+1];
	st.shared.u8 	[%r10+2], %rs3;
$L__BB1_5:
	setp.ne.s32 	%p10, %r5, 0;
	setp.eq.s32 	%p11, %r24, 0;
	or.pred  	%p12, %p10, %p11;
	@%p12 bra 	$L__BB1_7;
	sub.s32 	%r28, %r7, %r17;
	add.s32 	%r29, %r28, %r3;
	cvt.s64.s32 	%rd7, %r29;
	add.s64 	%rd8, %rd1, %rd7;
	ld.global.u8 	%rs4, [%rd8];
	add.s32 	%r31, %r25, %r2;
	st.shared.u8 	[%r31+1], %rs4;
$L__BB1_7:
	add.s32 	%r32, %r4, -1;
	setp.ne.s32 	%p13, %r5, %r32;
	add.s32 	%r12, %r21, -1;
	setp.ge.u32 	%p14, %r24, %r12;
	or.pred  	%p15, %p13, %p14;
	@%p15 bra 	$L__BB1_9;
	cvt.s64.s32 	%rd9, %r17;
	add.s64 	%rd10, %rd2, %rd9;
	ld.global.u8 	%rs5, [%rd10];
	st.shared.u8 	[%r10+35], %rs5;
$L__BB1_9:
	setp.ge.u32 	%p16, %r24, %r12;
	setp.eq.s32 	%p17, %r24, 0;
	setp.ge.s32 	%p18, %r3, %r11;
	setp.lt.s32 	%p19, %r3, 1;
	bar.sync 	0;
	or.pred  	%p20, %p19, %p18;
	or.pred  	%p21, %p17, %p20;
	mov.b32 	%r59, 0;
	or.pred  	%p22, %p21, %p16;
	mov.u32 	%r60, %r59;
	@%p22 bra 	$L__BB1_11;
	ld.shared.u8 	%r34, [%r10+-32];
	ld.shared.u8 	%r35, [%r10+-34];
	ld.shared.u8 	%rs6, [%r10+2];
	mul.wide.u16 	%r36, %rs6, 2;
	ld.shared.u8 	%rs7, [%r10];
	ld.shared.u8 	%r37, [%r10+36];
	ld.shared.u8 	%r38, [%r10+34];
	sub.s32 	%r39, %r34, %r35;
	add.s32 	%r40, %r39, %r36;
	add.s32 	%r41, %r40, %r37;
	mul.wide.u16 	%r42, %rs7, 2;
	add.s32 	%r43, %r42, %r38;
	sub.s32 	%r59, %r41, %r43;
	ld.shared.u8 	%rs8, [%r10+35];
	mul.wide.u16 	%r44, %rs8, 2;
	ld.shared.u8 	%rs9, [%r10+-33];
	sub.s32 	%r45, %r38, %r35;
	add.s32 	%r46, %r45, %r44;
	add.s32 	%r47, %r46, %r37;
	mul.wide.u16 	%r48, %rs9, 2;
	add.s32 	%r49, %r48, %r34;
	sub.s32 	%r60, %r47, %r49;
$L__BB1_11:
	mul.lo.s32 	%r50, %r59, %r59;
	mad.lo.s32 	%r51, %r60, %r60, %r50;
	cvt.rn.f32.u32 	%f1, %r51;
	sqrt.rn.f32 	%f2, %f1;
	add.s32 	%r52, %r20, -1;
	cvt.f64.f32 	%fd1, %f2;
	cvt.rn.f64.s32 	%fd2, %r20;
	mov.f64 	%fd3, 0d406FE00000000000;
	div.rn.f64 	%fd4, %fd3, %fd2;
	div.rn.f64 	%fd5, %fd1, %fd4;
	cvt.rzi.s32.f64 	%r53, %fd5;
	min.s32 	%r54, %r52, %r53;
	ld.shared.u8 	%rs10, [%r10+1];
	div.s32 	%r55, 256, %r20;
	cvt.u16.u32 	%rs11, %r55;
	div.s16 	%rs12, %rs10, %rs11;
	cvt.s32.s16 	%r56, %rs12;
	setp.gt.f32 	%p23, %f2, 0f42480000;
	selp.s16 	%rs13, -1, 0, %p23;
	cvta.to.global.u64 	%rd12, %rd4;
	add.s64 	%rd13, %rd12, %rd6;
	st.global.u8 	[%rd13], %rs13;
	mad.lo.s32 	%r57, %r19, %r56, %r54;
	cvta.to.global.u64 	%rd14, %rd3;
	mul.wide.s32 	%rd15, %r57, 4;
	add.s64 	%rd16, %rd14, %rd15;
	atom.global.add.u32 	%r58, [%rd16], 1;
$L__BB1_12:
	ret;

}


// ===== COMPILED SASS (sm_100) =====

	.target	sm_100

	.elftype	@"ET_EXEC"


//--------------------- .note.nv.tkinfo           --------------------------
	.section	.note.nv.tkinfo,"",@"SHT_NOTE"
	.sectionflags	@"SHF_NOTE_NV_TKINFO"
	.tkinfo
        /*0018*/ 	.word	0x00000002
        /*0030*/ 	.string	""
        /*0030*/ 	.string	"ptxas"
        /*0030*/ 	.string	"Cuda compilation tools, release 13.0, V13.0.88"
        /*0030*/ 	.string	"Build cuda_13.0.r13.0/compiler.36424714_0"
        /*0030*/ 	.string	"-arch sm_100 -m 64 "



//--------------------- .note.nv.cuinfo           --------------------------
	.section	.note.nv.cuinfo,"",@"SHT_NOTE"
	.sectionflags	@"SHF_NOTE_NV_CUINFO"
        /*0018*/ 	.short	0x0002
        /*001a*/ 	.short	0x0064
        /*001c*/ 	.short	0x0082
	.zero		2


//--------------------- .nv.info                  --------------------------
	.section	.nv.info,"",@"SHT_CUDA_INFO"
	.align	4


	//----- nvinfo : EIATTR_REGCOUNT
	.align		4
        /*0000*/ 	.byte	0x04, 0x2f
        /*0002*/ 	.short	(.L_2 - .L_1)
	.align		4
.L_1:
        /*0004*/ 	.word	index@(_Z12gaussianBlurPKhPhii)
        /*0008*/ 	.word	0x00000012


	//----- nvinfo : EIATTR_FRAME_SIZE
	.align		4
.L_2:
        /*000c*/ 	.byte	0x04, 0x11
        /*000e*/ 	.short	(.L_4 - .L_3)
	.align		4
.L_3:
        /*0010*/ 	.word	index@(_Z12gaussianBlurPKhPhii)
        /*0014*/ 	.word	0x00000000


	//----- nvinfo : EIATTR_REGCOUNT
	.align		4
.L_4:
        /*0018*/ 	.byte	0x04, 0x2f
        /*001a*/ 	.short	(.L_6 - .L_5)
	.align		4
.L_5:
        /*001c*/ 	.word	index@(_Z15computeFeaturesPKhiiPiiiPh)
        /*0020*/ 	.word	0x0000001d


	//----- nvinfo : EIATTR_FRAME_SIZE
	.align		4
.L_6:
        /*0024*/ 	.byte	0x04, 0x11
        /*0026*/ 	.short	(.L_8 - .L_7)
	.align		4
.L_7:
        /*0028*/ 	.word	index@($__internal_2_$__cuda_sm20_sqrt_rn_f32_slowpath)
        /*002c*/ 	.word	0x00000000


	//----- nvinfo : EIATTR_FRAME_SIZE
	.align		4
.L_8:
        /*0030*/ 	.byte	0x04, 0x11
        /*0032*/ 	.short	(.L_10 - .L_9)
	.align		4
.L_9:
        /*0034*/ 	.word	index@($__internal_1_$__cuda_sm20_div_s16)
        /*0038*/ 	.word	0x00000000


	//----- nvinfo : EIATTR_FRAME_SIZE
	.align		4
.L_10:
        /*003c*/ 	.byte	0x04, 0x11
        /*003e*/ 	.short	(.L_12 - .L_11)
	.align		4
.L_11:
        /*0040*/ 	.word	index@($__internal_0_$__cuda_sm20_div_rn_f64_full)
        /*0044*/ 	.word	0x00000000


	//----- nvinfo : EIATTR_FRAME_SIZE
	.align		4
.L_12:
        /*0048*/ 	.byte	0x04, 0x11
        /*004a*/ 	.short	(.L_14 - .L_13)
	.align		4
.L_13:
        /*004c*/ 	.word	index@(_Z15computeFeaturesPKhiiPiiiPh)
        /*0050*/ 	.word	0x00000000


	//----- nvinfo : EIATTR_MIN_STACK_SIZE
	.align		4
.L_14:
        /*0054*/ 	.byte	0x04, 0x12
        /*0056*/ 	.short	(.L_16 - .L_15)
	.align		4
.L_15:
        /*0058*/ 	.word	index@(_Z15computeFeaturesPKhiiPiiiPh)
        /*005c*/ 	.word	0x00000000


	//----- nvinfo : EIATTR_MIN_STACK_SIZE
	.align		4
.L_16:
        /*0060*/ 	.byte	0x04, 0x12
        /*0062*/ 	.short	(.L_18 - .L_17)
	.align		4
.L_17:
        /*0064*/ 	.word	index@(_Z12gaussianBlurPKhPhii)
        /*0068*/ 	.word	0x00000000
.L_18:


//--------------------- .nv.compat                --------------------------
	.section	.nv.compat,"",@"SHT_CUDA_COMPAT_INFO"
	.align	4
        /*0000*/ 	.byte	0x02, 0x09, 0x00, 0x00, 0x02, 0x02, 0x01, 0x00, 0x02, 0x05, 0x05, 0x00, 0x03, 0x07, 0x01, 0x01
        /*0010*/ 	.byte	0x02, 0x03, 0x00, 0x00, 0x02, 0x06, 0x01, 0x00, 0x04, 0x0b, 0x08, 0x00, 0x01, 0x00, 0x00, 0x00
        /*0020*/ 	.byte	0x00, 0x00, 0x00, 0x00


//--------------------- .nv.info._Z15computeFeaturesPKhiiPiiiPh --------------------------
	.section	.nv.info._Z15computeFeaturesPKhiiPiiiPh,"",@"SHT_CUDA_INFO"
	.sectionflags	@""
	.align	4


	//----- nvinfo : EIATTR_CUDA_API_VERSION
	.align		4
        /*0000*/ 	.byte	0x04, 0x37
        /*0002*/ 	.short	(.L_20 - .L_19)
.L_19:
        /*0004*/ 	.word	0x00000082


	//----- nvinfo : EIATTR_KPARAM_INFO
	.align		4
.L_20:
        /*0008*/ 	.byte	0x04, 0x17
        /*000a*/ 	.short	(.L_22 - .L_21)
.L_21:
        /*000c*/ 	.word	0x00000000
        /*0010*/ 	.short	0x0006
        /*0012*/ 	.short	0x0020
        /*0014*/ 	.byte	0x00, 0xf5, 0x21, 0x00


	//----- nvinfo : EIATTR_KPARAM_INFO
	.align		4
.L_22:
        /*0018*/ 	.byte	0x04, 0x17
        /*001a*/ 	.short	(.L_24 - .L_23)
.L_23:
        /*001c*/ 	.word	0x00000000
        /*0020*/ 	.short	0x0005
        /*0022*/ 	.short	0x001c
        /*0024*/ 	.byte	0x00, 0xf0, 0x11, 0x00


	//----- nvinfo : EIATTR_KPARAM_INFO
	.align		4
.L_24:
        /*0028*/ 	.byte	0x04, 0x17
        /*002a*/ 	.short	(.L_26 - .L_25)
.L_25:
        /*002c*/ 	.word	0x00000000
        /*0030*/ 	.short	0x0004
        /*0032*/ 	.short	0x0018
        /*0034*/ 	.byte	0x00, 0xf0, 0x11, 0x00


	//----- nvinfo : EIATTR_KPARAM_INFO
	.align		4
.L_26:
        /*0038*/ 	.byte	0x04, 0x17
        /*003a*/ 	.short	(.L_28 - .L_27)
.L_27:
        /*003c*/ 	.word	0x00000000
        /*0040*/ 	.short	0x0003
        /*0042*/ 	.short	0x0010
        /*0044*/ 	.byte	0x00, 0xf5, 0x21, 0x00


	//----- nvinfo : EIATTR_KPARAM_INFO
	.align		4
.L_28:
        /*0048*/ 	.byte	0x04, 0x17
        /*004a*/ 	.short	(.L_30 - .L_29)
.L_29:
        /*004c*/ 	.word	0x00000000
        /*0050*/ 	.short	0x0002
        /*0052*/ 	.short	0x000c
        /*0054*/ 	.byte	0x00, 0xf0, 0x11, 0x00


	//----- nvinfo : EIATTR_KPARAM_INFO
	.align		4
.L_30:
        /*0058*/ 	.byte	0x04, 0x17
        /*005a*/ 	.short	(.L_32 - .L_31)
.L_31:
        /*005c*/ 	.word	0x00000000
        /*0060*/ 	.short	0x0001
        /*0062*/ 	.short	0x0008
        /*0064*/ 	.byte	0x00, 0xf0, 0x11, 0x00


	//----- nvinfo : EIATTR_KPARAM_INFO
	.align		4
.L_32:
        /*0068*/ 	.byte	0x04, 0x17
        /*006a*/ 	.short	(.L_34 - .L_33)
.L_33:
        /*006c*/ 	.word	0x00000000
        /*0070*/ 	.short	0x0000
        /*0072*/ 	.short	0x0000
        /*0074*/ 	.byte	0x00, 0xf5, 0x21, 0x00


	//----- nvinfo : EIATTR_SPARSE_MMA_MASK
	.align		4
.L_34:
        /*0078*/ 	.byte	0x03, 0x50
        /*007a*/ 	.short	0x0000


	//----- nvinfo : EIATTR_MAXREG_COUNT
	.align		4
        /*007c*/ 	.byte	0x03, 0x1b
        /*007e*/ 	.short	0x00ff


	//----- nvinfo : EIATTR_NUM_BARRIERS
	.align		4
        /*0080*/ 	.byte	0x02, 0x4c
        /*0082*/ 	.byte	0x01
	.zero		1


	//----- nvinfo : EIATTR_MERCURY_ISA_VERSION
	.align		4
        /*0084*/ 	.byte	0x03, 0x5f
        /*0086*/ 	.short	0x0101


	//----- nvinfo : EIATTR_VRC_CTA_INIT_COUNT
	.align		4
        /*0088*/ 	.byte	0x02, 0x4a
	.zero		1
	.zero		1


	//----- nvinfo : EIATTR_EXIT_INSTR_OFFSETS
	.align		4
        /*008c*/ 	.byte	0x04, 0x1c
        /*008e*/ 	.short	(.L_36 - .L_35)


	//   ....[0]....
.L_35:
        /*0090*/ 	.word	0x000000c0


	//   ....[1]....
        /*0094*/ 	.word	0x00000b50


	//----- nvinfo : EIATTR_CRS_STACK_SIZE
	.align		4
.L_36:
        /*0098*/ 	.byte	0x04, 0x1e
        /*009a*/ 	.short	(.L_38 - .L_37)
.L_37:
        /*009c*/ 	.word	0x00000000


	//----- nvinfo : EIATTR_CBANK_PARAM_SIZE
	.align		4
.L_38:
        /*00a0*/ 	.byte	0x03, 0x19
        /*00a2*/ 	.short	0x0028


	//----- nvinfo : EIATTR_PARAM_CBANK
	.align		4
        /*00a4*/ 	.byte	0x04, 0x0a
        /*00a6*/ 	.short	(.L_40 - .L_39)
	.align		4
.L_39:
        /*00a8*/ 	.word	index@(.nv.constant0._Z15computeFeaturesPKhiiPiiiPh)
        /*00ac*/ 	.short	0x0380
        /*00ae*/ 	.short	0x0028


	//----- nvinfo : EIATTR_SW_WAR
	.align		4
.L_40:
        /*00b0*/ 	.byte	0x04, 0x36
        /*00b2*/ 	.short	(.L_42 - .L_41)
.L_41:
        /*00b4*/ 	.word	0x00000008
.L_42:


//--------------------- .nv.info._Z12gaussianBlurPKhPhii --------------------------
	.section	.nv.info._Z12gaussianBlurPKhPhii,"",@"SHT_CUDA_INFO"
	.sectionflags	@""
	.align	4


	//----- nvinfo : EIATTR_CUDA_API_VERSION
	.align		4
        /*0000*/ 	.byte	0x04, 0x37
        /*0002*/ 	.short	(.L_44 - .L_43)
.L_43:
        /*0004*/ 	.word	0x00000082


	//----- nvinfo : EIATTR_KPARAM_INFO
	.align		4
.L_44:
        /*0008*/ 	.byte	0x04, 0x17
        /*000a*/ 	.short	(.L_46 - .L_45)
.L_45:
        /*000c*/ 	.word	0x00000000
        /*0010*/ 	.short	0x0003
        /*0012*/ 	.short	0x0014
        /*0014*/ 	.byte	0x00, 0xf0, 0x11, 0x00


	//----- nvinfo : EIATTR_KPARAM_INFO
	.align		4
.L_46:
        /*0018*/ 	.byte	0x04, 0x17
        /*001a*/ 	.short	(.L_48 - .L_47)
.L_47:
        /*001c*/ 	.word	0x00000000
        /*0020*/ 	.short	0x0002
        /*0022*/ 	.short	0x0010
        /*0024*/ 	.byte	0x00, 0xf0, 0x11, 0x00


	//----- nvinfo : EIATTR_KPARAM_INFO
	.align		4
.L_48:
        /*0028*/ 	.byte	0x04, 0x17
        /*002a*/ 	.short	(.L_50 - .L_49)
.L_49:
        /*002c*/ 	.word	0x00000000
        /*0030*/ 	.short	0x0001
        /*0032*/ 	.short	0x0008
        /*0034*/ 	.byte	0x00, 0xf5, 0x21, 0x00


	//----- nvinfo : EIATTR_KPARAM_INFO
	.align		4
.L_50:
        /*0038*/ 	.byte	0x04, 0x17
        /*003a*/ 	.short	(.L_52 - .L_51)
.L_51:
        /*003c*/ 	.word	0x00000000
        /*0040*/ 	.short	0x0000
        /*0042*/ 	.short	0x0000
        /*0044*/ 	.byte	0x00, 0xf5, 0x21, 0x00


	//----- nvinfo : EIATTR_SPARSE_MMA_MASK
	.align		4
.L_52:
        /*0048*/ 	.byte	0x03, 0x50
        /*004a*/ 	.short	0x0000


	//----- nvinfo : EIATTR_MAXREG_COUNT
	.align		4
        /*004c*/ 	.byte	0x03, 0x1b
        /*004e*/ 	.short	0x00ff


	//----- nvinfo : EIATTR_NUM_BARRIERS
	.align		4
        /*0050*/ 	.byte	0x02, 0x4c
        /*0052*/ 	.byte	0x01
	.zero		1


	//----- nvinfo : EIATTR_MERCURY_ISA_VERSION
	.align		4
        /*0054*/ 	.byte	0x03, 0x5f
        /*0056*/ 	.short	0x0101


	//----- nvinfo : EIATTR_VRC_CTA_INIT_COUNT
	.align		4
        /*0058*/ 	.byte	0x02, 0x4a
	.zero		1
	.zero		1


	//----- nvinfo : EIATTR_EXIT_INSTR_OFFSETS
	.align		4
        /*005c*/ 	.byte	0x04, 0x1c
        /*005e*/ 	.short	(.L_54 - .L_53)


	//   ....[0]....
.L_53:
        /*0060*/ 	.word	0x000000c0


	//   ....[1]....
        /*0064*/ 	.word	0x00000590


	//----- nvinfo : EIATTR_CBANK_PARAM_SIZE
	.align		4
.L_54:
        /*0068*/ 	.byte	0x03, 0x19
        /*006a*/ 	.short	0x0018


	//----- nvinfo : EIATTR_PARAM_CBANK
	.align		4
        /*006c*/ 	.byte	0x04, 0x0a
        /*006e*/ 	.short	(.L_56 - .L_55)
	.align		4
.L_55:
        /*0070*/ 	.word	index@(.nv.constant0._Z12gaussianBlurPKhPhii)
        /*0074*/ 	.short	0x0380
        /*0076*/ 	.short	0x0018


	//----- nvinfo : EIATTR_SW_WAR
	.align		4
.L_56:
        /*0078*/ 	.byte	0x04, 0x36
        /*007a*/ 	.short	(.L_58 - .L_57)
.L_57:
        /*007c*/ 	.word	0x00000008
.L_58:


//--------------------- .nv.callgraph             --------------------------
	.section	.nv.callgraph,"",@"SHT_CUDA_CALLGRAPH"
	.align	4
	.sectionentsize	8
	.align		4
        /*0000*/ 	.word	0x00000000
	.align		4
        /*0004*/ 	.word	0xffffffff
	.align		4
        /*0008*/ 	.word	0x00000000
	.align		4
        /*000c*/ 	.word	0xfffffffe
	.align		4
        /*0010*/ 	.word	0x00000000
	.align		4
        /*0014*/ 	.word	0xfffffffd
	.align		4
        /*0018*/ 	.word	0x00000000
	.align		4
        /*001c*/ 	.word	0xfffffffc


//--------------------- .nv.constant3             --------------------------
	.section	.nv.constant3,"a",@progbits
	.align	4
.nv.constant3:
	.type		gaussianKernel,@object
	.size		gaussianKernel,(.L_0 - gaussianKernel)
gaussianKernel:
        /*0000*/ 	.byte	0x00, 0x00, 0x80, 0x3d, 0x00, 0x00, 0x00, 0x3e, 0x00, 0x00, 0x80, 0x3d, 0x00, 0x00, 0x00, 0x3e
        /*0010*/ 	.byte	0x00, 0x00, 0x80, 0x3e, 0x00, 0x00, 0x00, 0x3e, 0x00, 0x00, 0x80, 0x3d, 0x00, 0x00, 0x00, 0x3e
        /*0020*/ 	.byte	0x00, 0x00, 0x80, 0x3d
.L_0:


//--------------------- .text._Z15computeFeaturesPKhiiPiiiPh --------------------------
	.section	.text._Z15computeFeaturesPKhiiPiiiPh,"ax",@progbits
	.align	128
        .global         _Z15computeFeaturesPKhiiPiiiPh
        .type           _Z15computeFeaturesPKhiiPiiiPh,@function
        .size           _Z15computeFeaturesPKhiiPiiiPh,(.L_x_18 - _Z15computeFeaturesPKhiiPiiiPh)
        .other          _Z15computeFeaturesPKhiiPiiiPh,@"STO_CUDA_ENTRY STV_DEFAULT"
_Z15computeFeaturesPKhiiPiiiPh:
.text._Z15computeFeaturesPKhiiPiiiPh:
[----:B------:R-:W-:Y:S01]  /*0000*/  LDC R1, c[0x0][0x37c] ;  /* 0x0000df00ff017b82 */ /* 0x000fe20000000800 */
[----:B------:R-:W0:Y:S07]  /*0010*/  S2R R15, SR_TID.Y ;  /* 0x00000000000f7919 */ /* 0x000e2e0000002200 */
[----:B------:R-:W1:Y:S01]  /*0020*/  LDC R5, c[0x0][0x360] ;  /* 0x0000d800ff057b82 */ /* 0x000e620000000800 */
[----:B------:R-:W1:Y:S07]  /*0030*/  S2R R0, SR_TID.X ;  /* 0x0000000000007919 */ /* 0x000e6e0000002100 */
[----:B------:R-:W0:Y:S08]  /*0040*/  S2UR UR5, SR_CTAID.Y ;  /* 0x00000000000579c3 */ /* 0x000e300000002600 */
[----:B------:R-:W0:Y:S08]  /*0050*/  LDC R4, c[0x0][0x364] ;  /* 0x0000d900ff047b82 */ /* 0x000e300000000800 */
[----:B------:R-:W1:Y:S08]  /*0060*/  S2UR UR4, SR_CTAID.X ;  /* 0x00000000000479c3 */ /* 0x000e700000002500 */
[----:B------:R-:W2:Y:S01]  /*0070*/  LDC.64 R2, c[0x0][0x388] ;  /* 0x0000e200ff027b82 */ /* 0x000ea20000000a00 */
[----:B0-----:R-:W-:-:S02]  /*0080*/  IMAD R13, R4, UR5, R15 ;  /* 0x00000005040d7c24 */ /* 0x001fc4000f8e020f */
[----:B-1----:R-:W-:-:S03]  /*0090*/  IMAD R9, R5, UR4, R0 ;  /* 0x0000000405097c24 */ /* 0x002fc6000f8e0200 */
[----:B--2---:R-:W-:-:S04]  /*00a0*/  ISETP.GE.AND P0, PT, R13, R3, PT ;  /* 0x000000030d00720c */ /* 0x004fc80003f06270 */
[----:B------:R-:W-:-:S13]  /*00b0*/  ISETP.GE.OR P0, PT, R9, R2, P0 ;  /* 0x000000020900720c */ /* 0x000fda0000706670 */
[----:B------:R-:W-:Y:S05]  /*00c0*/  @P0 EXIT ;  /* 0x000000000000094d */ /* 0x000fea0003800000 */
[----:B------:R-:W-:Y:S01]  /*00d0*/  ISETP.NE.AND P0, PT, R13, RZ, PT ;  /* 0x000000ff0d00720c */ /* 0x000fe20003f05270 */
[----:B------:R-:W0:Y:S01]  /*00e0*/  LDCU.64 UR4, c[0x0][0x380] ;  /* 0x00007000ff0477ac */ /* 0x000e220008000a00 */
[----:B------:R-:W-:Y:S01]  /*00f0*/  VIADD R16, R3, 0xffffffff ;  /* 0xffffffff03107836 */ /* 0x000fe20000000000 */
[----:B------:R-:W-:Y:S01]  /*0100*/  ISETP.GE.AND P2, PT, R9, 0x1, PT ;  /* 0x000000010900780c */ /* 0x000fe20003f46270 */
[----:B------:R-:W-:Y:S01]  /*0110*/  VIADD R3, R4, 0xffffffff ;  /* 0xffffffff04037836 */ /* 0x000fe20000000000 */
[----:B------:R-:W-:Y:S01]  /*0120*/  ISETP.NE.OR P0, PT, R15, RZ, !P0 ;  /* 0x000000ff0f00720c */ /* 0x000fe20004705670 */
[----:B------:R-:W-:Y:S01]  /*0130*/  VIADD R4, R2, 0xffffffff ;  /* 0xffffffff02047836 */ /* 0x000fe20000000000 */
[C---:B------:R-:W-:Y:S01]  /*0140*/  ISETP.GE.U32.AND P1, PT, R13.reuse, R16, PT ;  /* 0x000000100d00720c */ /* 0x040fe20003f26070 */
[----:B------:R-:W1:Y:S01]  /*0150*/  LDCU.64 UR6, c[0x0][0x358] ;  /* 0x00006b00ff0677ac */ /* 0x000e620008000a00 */
[----:B------:R-:W-:Y:S01]  /*0160*/  IMAD R8, R13, R2, R9 ;  /* 0x000000020d087224 */ /* 0x000fe200078e0209 */
[----:B------:R-:W-:-:S02]  /*0170*/  ISETP.NE.OR P2, PT, R0, RZ, !P2 ;  /* 0x000000ff0000720c */ /* 0x000fc40005745670 */
[----:B------:R-:W-:Y:S01]  /*0180*/  ISETP.NE.OR P1, PT, R15, R3, P1 ;  /* 0x000000030f00720c */ /* 0x000fe20000f25670 */
[----:B------:R-:W-:Y:S01]  /*0190*/  VIADD R3, R5, 0xffffffff ;  /* 0xffffffff05037836 */ /* 0x000fe20000000000 */
[----:B------:R-:W-:Y:S02]  /*01a0*/  ISETP.GE.AND P3, PT, R9, R4, PT ;  /* 0x000000040900720c */ /* 0x000fe40003f66270 */
[----:B------:R-:W-:Y:S02]  /*01b0*/  SHF.R.S32.HI R20, RZ, 0x1f, R8 ;  /* 0x0000001fff147819 */ /* 0x000fe40000011408 */
[----:B------:R-:W-:Y:S01]  /*01c0*/  @!P0 IMAD R6, R13, R2, -R2 ;  /* 0x000000020d068224 */ /* 0x000fe200078e0a02 */
[----:B------:R-:W-:Y:S02]  /*01d0*/  ISETP.NE.OR P4, PT, R0, R3, P3 ;  /* 0x000000030000720c */ /* 0x000fe40001f85670 */
[----:B0-----:R-:W-:Y:S01]  /*01e0*/  IADD3 R4, P5, PT, R8, UR4, RZ ;  /* 0x0000000408047c10 */ /* 0x001fe2000ffbe0ff */
[----:B------:R-:W-:-:S03]  /*01f0*/  @!P0 IMAD.IADD R3, R9, 0x1, R6 ;  /* 0x0000000109038824 */ /* 0x000fc600078e0206 */
[----:B------:R-:W-:Y:S02]  /*0200*/  IADD3.X R5, PT, PT, R20, UR5, RZ, P5, !PT ;  /* 0x0000000514057c10 */ /* 0x000fe4000affe4ff */
[C---:B------:R-:W-:Y:S02]  /*0210*/  @!P0 IADD3 R10, P5, PT, R3.reuse, UR4, RZ ;  /* 0x00000004030a8c10 */ /* 0x040fe4000ffbe0ff */
[----:B------:R-:W-:Y:S01]  /*0220*/  @!P1 IADD3 R6, P6, PT, R4, R2, RZ ;  /* 0x0000000204069210 */ /* 0x000fe20007fde0ff */
[----:B-1----:R-:W2:Y:S01]  /*0230*/  @!P2 LDG.E.U8 R12, desc[UR6][R4.64+-0x1] ;  /* 0xffffff06040ca981 */ /* 0x002ea2000c1e1100 */
[----:B------:R-:W-:Y:S02]  /*0240*/  @!P0 LEA.HI.X.SX32 R11, R3, UR5, 0x1, P5 ;  /* 0x00000005030b8c11 */ /* 0x000fe4000a8f0eff */
[----:B------:R-:W-:Y:S01]  /*0250*/  @!P1 LEA.HI.X.SX32 R7, R2, R5, 0x1, P6 ;  /* 0x0000000502079211 */ /* 0x000fe200030f0eff */
[----:B------:R-:W3:Y:S04]  /*0260*/  @!P4 LDG.E.U8 R14, desc[UR6][R4.64+0x1] ;  /* 0x00000106040ec981 */ /* 0x000ee8000c1e1100 */
[----:B------:R0:W4:Y:S04]  /*0270*/  LDG.E.U8 R2, desc[UR6][R4.64] ;  /* 0x0000000604027981 */ /* 0x000128000c1e1100 */
[----:B------:R-:W5:Y:S04]  /*0280*/  @!P0 LDG.E.U8 R11, desc[UR6][R10.64] ;  /* 0x000000060a0b8981 */ /* 0x000f68000c1e1100 */
[----:B------:R-:W5:Y:S01]  /*0290*/  @!P1 LDG.E.U8 R6, desc[UR6][R6.64] ;  /* 0x0000000606069981 */ /* 0x000f62000c1e1100 */
[----:B------:R-:W1:Y:S01]  /*02a0*/  S2UR UR5, SR_CgaCtaId ;  /* 0x00000000000579c3 */ /* 0x000e620000008800 */
[----:B------:R-:W-:Y:S01]  /*02b0*/  UMOV UR4, 0x400 ;  /* 0x0000040000047882 */ /* 0x000fe20000000000 */
[----:B------:R-:W-:-:S04]  /*02c0*/  ISETP.LT.OR P3, PT, R9, 0x1, P3 ;  /* 0x000000010900780c */ /* 0x000fc80001f61670 */
[----:B------:R-:W-:-:S04]  /*02d0*/  ISETP.EQ.OR P3, PT, R13, RZ, P3 ;  /* 0x000000ff0d00720c */ /* 0x000fc80001f62670 */
[----:B------:R-:W-:Y:S01]  /*02e0*/  ISETP.GE.U32.OR P3, PT, R13, R16, P3 ;  /* 0x000000100d00720c */ /* 0x000fe20001f66470 */
[----:B-1----:R-:W-:-:S06]  /*02f0*/  ULEA UR4, UR5, UR4, 0x18 ;  /* 0x0000000405047291 */ /* 0x002fcc000f8ec0ff */
[----:B------:R-:W-:-:S04]  /*0300*/  IMAD.U32 R18, RZ, RZ, UR4 ;  /* 0x00000004ff127e24 */ /* 0x000fc8000f8e00ff */
[----:B------:R-:W-:-:S04]  /*0310*/  IMAD R3, R15, 0x22, R18 ;  /* 0x000000220f037824 */ /* 0x000fc800078e0212 */
[----:B------:R-:W-:Y:S01]  /*0320*/  IMAD.IADD R9, R3, 0x1, R0 ;  /* 0x0000000103097824 */ /* 0x000fe200078e0200 */
[----:B------:R-:W-:Y:S01]  /*0330*/  BSSY.RECONVERGENT B0, `(.L_x_0) ;  /* 0x0000019000007945 */ /* 0x000fe20003800200 */
[----:B0-----:R-:W-:-:S03]  /*0340*/  CS2R R4, SRZ ;  /* 0x0000000000047805 */ /* 0x001fc6000001ff00 */
[----:B----4-:R0:W-:Y:S04]  /*0350*/  STS.U8 [R9+0x23], R2 ;  /* 0x0000230209007388 */ /* 0x0101e80000000000 */
[----:B--2---:R0:W-:Y:S04]  /*0360*/  @!P2 STS.U8 [R3+0x22], R12 ;  /* 0x0000220c0300a388 */ /* 0x0041e80000000000 */
[----:B---3--:R0:W-:Y:S04]  /*0370*/  @!P4 STS.U8 [R9+0x24], R14 ;  /* 0x0000240e0900c388 */ /* 0x0081e80000000000 */
[----:B-----5:R0:W-:Y:S04]  /*0380*/  @!P0 STS.U8 [R0+UR4+0x1], R11 ;  /* 0x0000010b00008988 */ /* 0x0201e80008000004 */
[----:B------:R0:W-:Y:S01]  /*0390*/  @!P1 STS.U8 [R9+0x45], R6 ;  /* 0x0000450609009388 */ /* 0x0001e20000000000 */
[----:B------:R-:W-:Y:S06]  /*03a0*/  BAR.SYNC.DEFER_BLOCKING 0x0 ;  /* 0x0000000000007b1d */ /* 0x000fec0000010000 */
[----:B------:R-:W-:Y:S05]  /*03b0*/  @P3 BRA `(.L_x_1) ;  /* 0x0000000000403947 */ /* 0x000fea0003800000 */
[----:B0-----:R-:W-:Y:S04]  /*03c0*/  LDS.U8 R0, [R9+0x2] ;  /* 0x0000020009007984 */ /* 0x001fe80000000000 */
[----:B------:R-:W0:Y:S04]  /*03d0*/  LDS.U8 R3, [R9] ;  /* 0x0000000009037984 */ /* 0x000e280000000000 */
[----:B------:R-:W1:Y:S04]  /*03e0*/  LDS.U8 R6, [R9+0x44] ;  /* 0x0000440009067984 */ /* 0x000e680000000000 */
[----:B------:R-:W2:Y:S04]  /*03f0*/  LDS.U8 R2, [R9+0x24] ;  /* 0x0000240009027984 */ /* 0x000ea80000000000 */
[----:B------:R-:W3:Y:S04]  /*0400*/  LDS.U8 R4, [R9+0x22] ;  /* 0x0000220009047984 */ /* 0x000ee80000000000 */
[----:B------:R-:W4:Y:S04]  /*0410*/  LDS.U8 R10, [R9+0x45] ;  /* 0x00004500090a7984 */ /* 0x000f280000000000 */
[----:B------:R-:W5:Y:S04]  /*0420*/  LDS.U8 R11, [R9+0x1] ;  /* 0x00000100090b7984 */ /* 0x000f680000000000 */
[----:B------:R-:W5:Y:S01]  /*0430*/  LDS.U8 R5, [R9+0x46] ;  /* 0x0000460009057984 */ /* 0x000f620000000000 */
[----:B0-----:R-:W-:-:S02]  /*0440*/  IMAD.IADD R7, R0, 0x1, -R3 ;  /* 0x0000000100077824 */ /* 0x001fc400078e0a03 */
[----:B-1----:R-:W-:Y:S02]  /*0450*/  IMAD.IADD R3, R6, 0x1, -R3 ;  /* 0x0000000106037824 */ /* 0x002fe400078e0a03 */
[----:B--2---:R-:W-:Y:S02]  /*0460*/  IMAD R2, R2, 0x2, R7 ;  /* 0x0000000202027824 */ /* 0x004fe400078e0207 */
[----:B---3--:R-:W-:Y:S02]  /*0470*/  IMAD R4, R4, 0x2, R6 ;  /* 0x0000000204047824 */ /* 0x008fe400078e0206 */
[----:B----4-:R-:W-:Y:S02]  /*0480*/  IMAD R10, R10, 0x2, R3 ;  /* 0x000000020a0a7824 */ /* 0x010fe400078e0203 */
[----:B-----5:R-:W-:Y:S01]  /*0490*/  IMAD R11, R11, 0x2, R0 ;  /* 0x000000020b0b7824 */ /* 0x020fe200078e0200 */
[----:B------:R-:W-:-:S04]  /*04a0*/  IADD3 R4, PT, PT, -R4, R2, R5 ;  /* 0x0000000204047210 */ /* 0x000fc80007ffe105 */
[----:B------:R-:W-:-:S07]  /*04b0*/  IADD3 R5, PT, PT, -R11, R10, R5 ;  /* 0x0000000a0b057210 */ /* 0x000fce0007ffe105 */
.L_x_1:
[----:B------:R-:W-:Y:S05]  /*04c0*/  BSYNC.RECONVERGENT B0 ;  /* 0x0000000000007941 */ /* 0x000fea0003800200 */
.L_x_0:
[----:B------:R-:W-:Y:S01]  /*04d0*/  IMAD R4, R4, R4, RZ ;  /* 0x0000000404047224 */ /* 0x000fe200078e02ff */
[----:B------:R-:W-:Y:S03]  /*04e0*/  BSSY.RECONVERGENT B0, `(.L_x_2) ;  /* 0x000000e000007945 */ /* 0x000fe60003800200 */
[----:B------:R-:W-:-:S05]  /*04f0*/  IMAD R4, R5, R5, R4 ;  /* 0x0000000505047224 */ /* 0x000fca00078e0204 */
[----:B0-----:R-:W-:-:S04]  /*0500*/  I2FP.F32.U32 R3, R4 ;  /* 0x0000000400037245 */ /* 0x001fc80000201000 */
[----:B------:R0:W1:Y:S01]  /*0510*/  MUFU.RSQ R2, R3 ;  /* 0x0000000300027308 */ /* 0x0000620000001400 */
[----:B------:R-:W-:-:S05]  /*0520*/  VIADD R0, R3, 0xf3000000 ;  /* 0xf300000003007836 */ /* 0x000fca0000000000 */
[----:B------:R-:W-:-:S13]  /*0530*/  ISETP.GT.U32.AND P0, PT, R0, 0x727fffff, PT ;  /* 0x727fffff0000780c */ /* 0x000fda0003f04070 */
[----:B01----:R-:W-:Y:S05]  /*0540*/  @!P0 BRA `(.L_x_3) ;  /* 0x00000000000c8947 */ /* 0x003fea0003800000 */
[----:B------:R-:W-:-:S07]  /*0550*/  MOV R7, 0x570 ;  /* 0x0000057000077802 */ /* 0x000fce0000000f00 */
[----:B------:R-:W-:Y:S05]  /*0560*/  CALL.REL.NOINC `($__internal_2_$__cuda_sm20_sqrt_rn_f32_slowpath) ;  /* 0x0000000c00507944 */ /* 0x000fea0003c00000 */
[----:B------:R-:W-:Y:S05]  /*0570*/  BRA `(.L_x_4) ;  /* 0x0000000000107947 */ /* 0x000fea0003800000 */
.L_x_3:
[----:B------:R-:W-:Y:S01]  /*0580*/  FMUL.FTZ R0, R3, R2 ;  /* 0x0000000203007220 */ /* 0x000fe20000410000 */
[----:B------:R-:W-:-:S03]  /*0590*/  FMUL.FTZ R2, R2, 0.5 ;  /* 0x3f00000002027820 */ /* 0x000fc60000410000 */
[----:B------:R-:W-:-:S04]  /*05a0*/  FFMA R3, -R0, R0, R3 ;  /* 0x0000000000037223 */ /* 0x000fc80000000103 */
[----:B------:R-:W-:-:S07]  /*05b0*/  FFMA R0, R3, R2, R0 ;  /* 0x0000000203007223 */ /* 0x000fce0000000000 */
.L_x_4:
[----:B------:R-:W-:Y:S05]  /*05c0*/  BSYNC.RECONVERGENT B0 ;  /* 0x0000000000007941 */ /* 0x000fea0003800200 */
.L_x_2:
[----:B------:R-:W0:Y:S01]  /*05d0*/  LDCU UR4, c[0x0][0x39c] ;  /* 0x00007380ff0477ac */ /* 0x000e220008000800 */
[----:B------:R-:W-:Y:S01]  /*05e0*/  IMAD.MOV.U32 R2, RZ, RZ, 0x1 ;  /* 0x00000001ff027424 */ /* 0x000fe200078e00ff */
[----:B0-----:R-:W0:Y:S08]  /*05f0*/  I2F.F64 R4, UR4 ;  /* 0x0000000400047d12 */ /* 0x001e300008201c00 */
[----:B0-----:R-:W0:Y:S02]  /*0600*/  MUFU.RCP64H R3, R5 ;  /* 0x0000000500037308 */ /* 0x001e240000001800 */
[----:B0-----:R-:W-:-:S08]  /*0610*/  DFMA R6, -R4, R2, 1 ;  /* 0x3ff000000406742b */ /* 0x001fd00000000102 */
[----:B------:R-:W-:-:S08]  /*0620*/  DFMA R6, R6, R6, R6 ;  /* 0x000000060606722b */ /* 0x000fd00000000006 */
[----:B------:R-:W-:-:S08]  /*0630*/  DFMA R6, R2, R6, R2 ;  /* 0x000000060206722b */ /* 0x000fd00000000002 */
[----:B------:R-:W-:-:S08]  /*0640*/  DFMA R2, -R4, R6, 1 ;  /* 0x3ff000000402742b */ /* 0x000fd00000000106 */
[----:B------:R-:W-:-:S08]  /*0650*/  DFMA R2, R6, R2, R6 ;  /* 0x000000020602722b */ /* 0x000fd00000000006 */
[----:B------:R-:W-:-:S08]  /*0660*/  DMUL R6, R2, 255 ;  /* 0x406fe00002067828 */ /* 0x000fd00000000000 */
[----:B------:R-:W-:-:S08]  /*0670*/  DFMA R10, -R4, R6, 255 ;  /* 0x406fe000040a742b */ /* 0x000fd00000000106 */
[----:B------:R-:W-:Y:S01]  /*0680*/  DFMA R2, R2, R10, R6 ;  /* 0x0000000a0202722b */ /* 0x000fe20000000006 */
[----:B------:R0:W1:Y:S09]  /*0690*/  F2F.F64.F32 R6, R0 ;  /* 0x0000000000067310 */ /* 0x0000720000201800 */
[----:B------:R-:W-:-:S05]  /*06a0*/  FFMA R10, RZ, R5, R3 ;  /* 0x00000005ff0a7223 */ /* 0x000fca0000000003 */
[----:B------:R-:W-:-:S13]  /*06b0*/  FSETP.GT.AND P0, PT, |R10|, 1.469367938527859385e-39, PT ;  /* 0x001000000a00780b */ /* 0x000fda0003f04200 */
[----:B01----:R-:W-:Y:S05]  /*06c0*/  @P0 BRA `(.L_x_5) ;  /* 0x0000000000100947 */ /* 0x003fea0003800000 */
[----:B------:R-:W-:Y:S01]  /*06d0*/  IMAD.MOV.U32 R10, RZ, RZ, RZ ;  /* 0x000000ffff0a7224 */ /* 0x000fe200078e00ff */
[----:B------:R-:W-:Y:S01]  /*06e0*/  MOV R24, 0x710 ;  /* 0x0000071000187802 */ /* 0x000fe20000000f00 */
[----:B------:R-:W-:-:S07]  /*06f0*/  IMAD.MOV.U32 R11, RZ, RZ, 0x406fe000 ;  /* 0x406fe000ff0b7424 */ /* 0x000fce00078e00ff */
[----:B------:R-:W-:Y:S05]  /*0700*/  CALL.REL.NOINC `($__internal_0_$__cuda_sm20_div_rn_f64_full) ;  /* 0x0000000400147944 */ /* 0x000fea0003c00000 */
.L_x_5:
[----:B------:R-:W0:Y:S01]  /*0710*/  MUFU.RCP64H R5, R3 ;  /* 0x0000000300057308 */ /* 0x000e220000001800 */
[----:B------:R-:W-:Y:S01]  /*0720*/  IMAD.MOV.U32 R4, RZ, RZ, 0x1 ;  /* 0x00000001ff047424 */ /* 0x000fe200078e00ff */
[----:B------:R-:W1:Y:S01]  /*0730*/  LDCU UR4, c[0x0][0x39c] ;  /* 0x00007380ff0477ac */ /* 0x000e620008000800 */
[----:B------:R-:W-:Y:S01]  /*0740*/  FSETP.GEU.AND P1, PT, |R7|, 6.5827683646048100446e-37, PT ;  /* 0x036000000700780b */ /* 0x000fe20003f2e200 */
[----:B------:R-:W-:Y:S03]  /*0750*/  BSSY.RECONVERGENT B0, `(.L_x_6) ;  /* 0x0000015000007945 */ /* 0x000fe60003800200 */
[----:B0-----:R-:W-:Y:S01]  /*0760*/  DFMA R10, R4, -R2, 1 ;  /* 0x3ff00000040a742b */ /* 0x001fe20000000802 */
[----:B-1----:R-:W-:-:S07]  /*0770*/  UIADD3 UR4, UPT, UPT, UR4, -0x1, URZ ;  /* 0xffffffff04047890 */ /* 0x002fce000fffe0ff */
[----:B------:R-:W-:-:S08]  /*0780*/  DFMA R10, R10, R10, R10 ;  /* 0x0000000a0a0a722b */ /* 0x000fd0000000000a */
[----:B------:R-:W-:-:S08]  /*0790*/  DFMA R10, R4, R10, R4 ;  /* 0x0000000a040a722b */ /* 0x000fd00000000004 */
[----:B------:R-:W-:-:S08]  /*07a0*/  DFMA R4, R10, -R2, 1 ;  /* 0x3ff000000a04742b */ /* 0x000fd00000000802 */
[----:B------:R-:W-:-:S08]  /*07b0*/  DFMA R4, R10, R4, R10 ;  /* 0x000000040a04722b */ /* 0x000fd0000000000a */
[----:B------:R-:W-:-:S08]  /*07c0*/  DMUL R10, R6, R4 ;  /* 0x00000004060a7228 */ /* 0x000fd00000000000 */
[----:B------:R-:W-:-:S08]  /*07d0*/  DFMA R12, R10, -R2, R6 ;  /* 0x800000020a0c722b */ /* 0x000fd00000000006 */
[----:B------:R-:W-:-:S10]  /*07e0*/  DFMA R4, R4, R12, R10 ;  /* 0x0000000c0404722b */ /* 0x000fd4000000000a */
[----:B------:R-:W-:-:S05]  /*07f0*/  FFMA R10, RZ, R3, R5 ;  /* 0x00000003ff0a7223 */ /* 0x000fca0000000005 */
[----:B------:R-:W-:-:S13]  /*0800*/  FSETP.GT.AND P0, PT, |R10|, 1.469367938527859385e-39, PT ;  /* 0x001000000a00780b */ /* 0x000fda0003f04200 */
[----:B------:R-:W-:Y:S05]  /*0810*/  @P0 BRA P1, `(.L_x_7) ;  /* 0x0000000000200947 */ /* 0x000fea0000800000 */
[----:B------:R-:W-:Y:S01]  /*0820*/  IMAD.MOV.U32 R10, RZ, RZ, R6 ;  /* 0x000000ffff0a7224 */ /* 0x000fe200078e0006 */
[----:B------:R-:W-:Y:S01]  /*0830*/  MOV R24, 0x880 ;  /* 0x0000088000187802 */ /* 0x000fe20000000f00 */
[----:B------:R-:W-:Y:S02]  /*0840*/  IMAD.MOV.U32 R11, RZ, RZ, R7 ;  /* 0x000000ffff0b7224 */ /* 0x000fe400078e0007 */
[----:B------:R-:W-:Y:S02]  /*0850*/  IMAD.MOV.U32 R4, RZ, RZ, R2 ;  /* 0x000000ffff047224 */ /* 0x000fe400078e0002 */
[----:B------:R-:W-:-:S07]  /*0860*/  IMAD.MOV.U32 R5, RZ, RZ, R3 ;  /* 0x000000ffff057224 */ /* 0x000fce00078e0003 */
[----:B------:R-:W-:Y:S05]  /*0870*/  CALL.REL.NOINC `($__internal_0_$__cuda_sm20_div_rn_f64_full) ;  /* 0x0000000000b87944 */ /* 0x000fea0003c00000 */
[----:B------:R-:W-:Y:S02]  /*0880*/  IMAD.MOV.U32 R4, RZ, RZ, R2 ;  /* 0x000000ffff047224 */ /* 0x000fe400078e0002 */
[----:B------:R-:W-:-:S07]  /*0890*/  IMAD.MOV.U32 R5, RZ, RZ, R3 ;  /* 0x000000ffff057224 */ /* 0x000fce00078e0003 */
.L_x_7:
[----:B------:R-:W-:Y:S05]  /*08a0*/  BSYNC.RECONVERGENT B0 ;  /* 0x0000000000007941 */ /* 0x000fea0003800200 */
.L_x_6:
[----:B------:R-:W0:Y:S01]  /*08b0*/  LDC R11, c[0x0][0x39c] ;  /* 0x0000e700ff0b7b82 */ /* 0x000e220000000800 */
[----:B------:R-:W1:Y:S01]  /*08c0*/  LDS.U8 R9, [R9+0x23] ;  /* 0x0000230009097984 */ /* 0x000e620000000000 */
[----:B0-----:R-:W-:-:S04]  /*08d0*/  IABS R10, R11 ;  /* 0x0000000b000a7213 */ /* 0x001fc80000000000 */
[----:B------:R-:W0:Y:S08]  /*08e0*/  I2F.RP R6, R10 ;  /* 0x0000000a00067306 */ /* 0x000e300000209400 */
[----:B0-----:R-:W0:Y:S02]  /*08f0*/  MUFU.RCP R6, R6 ;  /* 0x0000000600067308 */ /* 0x001e240000001000 */
[----:B0-----:R-:W-:Y:S01]  /*0900*/  VIADD R2, R6, 0xffffffe ;  /* 0x0ffffffe06027836 */ /* 0x001fe20000000000 */
[----:B------:R-:W-:-:S05]  /*0910*/  MOV R6, 0xa80 ;  /* 0x00000a8000067802 */ /* 0x000fca0000000f00 */
[----:B------:R0:W2:Y:S02]  /*0920*/  F2I.FTZ.U32.TRUNC.NTZ R3, R2 ;  /* 0x0000000200037305 */ /* 0x0000a4000021f000 */
[----:B0-----:R-:W-:Y:S02]  /*0930*/  IMAD.MOV.U32 R2, RZ, RZ, RZ ;  /* 0x000000ffff027224 */ /* 0x001fe400078e00ff */
[----:B--2---:R-:W-:-:S04]  /*0940*/  IMAD.MOV R7, RZ, RZ, -R3 ;  /* 0x000000ffff077224 */ /* 0x004fc800078e0a03 */
[----:B------:R-:W-:-:S04]  /*0950*/  IMAD R7, R7, R10, RZ ;  /* 0x0000000a07077224 */ /* 0x000fc800078e02ff */
[----:B------:R-:W-:Y:S01]  /*0960*/  IMAD.HI.U32 R3, R3, R7, R2 ;  /* 0x0000000703037227 */ /* 0x000fe200078e0002 */
[----:B------:R-:W-:-:S04]  /*0970*/  LOP3.LUT R2, R11, 0x100, RZ, 0x3c, !PT ;  /* 0x000001000b027812 */ /* 0x000fc800078e3cff */
[----:B------:R-:W-:Y:S01]  /*0980*/  ISETP.GE.AND P2, PT, R2, RZ, PT ;  /* 0x000000ff0200720c */ /* 0x000fe20003f46270 */
[----:B------:R-:W-:Y:S01]  /*0990*/  IMAD.HI.U32 R3, R3, 0x100, RZ ;  /* 0x0000010003037827 */ /* 0x000fe200078e00ff */
[----:B------:R-:W0:Y:S03]  /*09a0*/  F2I.F64.TRUNC R2, R4 ;  /* 0x0000000400027311 */ /* 0x000e26000030d100 */
[----:B------:R-:W-:-:S04]  /*09b0*/  IMAD.MOV R7, RZ, RZ, -R3 ;  /* 0x000000ffff077224 */ /* 0x000fc800078e0a03 */
[----:B------:R-:W-:-:S05]  /*09c0*/  IMAD R7, R10, R7, 0x100 ;  /* 0x000001000a077424 */ /* 0x000fca00078e0207 */
[----:B------:R-:W-:Y:S02]  /*09d0*/  ISETP.GT.U32.AND P1, PT, R10, R7, PT ;  /* 0x000000070a00720c */ /* 0x000fe40003f24070 */
[----:B0-----:R-:W-:-:S11]  /*09e0*/  VIMNMX R2, PT, PT, R2, UR4, PT ;  /* 0x0000000402027c48 */ /* 0x001fd6000bfe0100 */
[----:B------:R-:W-:Y:S02]  /*09f0*/  @!P1 IMAD.IADD R7, R7, 0x1, -R10 ;  /* 0x0000000107079824 */ /* 0x000fe400078e0a0a */
[----:B------:R-:W-:Y:S01]  /*0a00*/  @!P1 VIADD R3, R3, 0x1 ;  /* 0x0000000103039836 */ /* 0x000fe20000000000 */
[----:B------:R-:W-:Y:S02]  /*0a10*/  ISETP.NE.AND P1, PT, R11, RZ, PT ;  /* 0x000000ff0b00720c */ /* 0x000fe40003f25270 */
[----:B------:R-:W-:-:S13]  /*0a20*/  ISETP.GE.U32.AND P0, PT, R7, R10, PT ;  /* 0x0000000a0700720c */ /* 0x000fda0003f06070 */
[----:B------:R-:W-:-:S04]  /*0a30*/  @P0 VIADD R3, R3, 0x1 ;  /* 0x0000000103030836 */ /* 0x000fc80000000000 */
[----:B------:R-:W-:Y:S01]  /*0a40*/  @!P2 IMAD.MOV R3, RZ, RZ, -R3 ;  /* 0x000000ffff03a224 */ /* 0x000fe200078e0a03 */
[----:B------:R-:W-:-:S04]  /*0a50*/  @!P1 LOP3.LUT R3, RZ, R11, RZ, 0x33, !PT ;  /* 0x0000000bff039212 */ /* 0x000fc800078e33ff */
[----:B-1----:R-:W-:-:S07]  /*0a60*/  PRMT R12, R3, 0x9910, RZ ;  /* 0x00009910030c7816 */ /* 0x002fce00000000ff */
[----:B------:R-:W-:Y:S05]  /*0a70*/  CALL.REL.NOINC `($__internal_1_$__cuda_sm20_div_s16) ;  /* 0x0000000400a87944 */ /* 0x000fea0003c00000 */
[----:B------:R-:W0:Y:S01]  /*0a80*/  LDC.64 R4, c[0x0][0x390] ;  /* 0x0000e400ff047b82 */ /* 0x000e220000000a00 */
[----:B------:R-:W1:Y:S01]  /*0a90*/  LDCU.64 UR4, c[0x0][0x3a0] ;  /* 0x00007400ff0477ac */ /* 0x000e620008000a00 */
[----:B------:R-:W-:Y:S02]  /*0aa0*/  PRMT R3, R9, 0x9910, RZ ;  /* 0x0000991009037816 */ /* 0x000fe400000000ff */
[----:B------:R-:W-:Y:S01]  /*0ab0*/  FSETP.GT.AND P0, PT, R0, 50, PT ;  /* 0x424800000000780b */ /* 0x000fe20003f04000 */
[----:B------:R-:W2:Y:S03]  /*0ac0*/  LDCU UR8, c[0x0][0x398] ;  /* 0x00007300ff0877ac */ /* 0x000ea60008000800 */
[----:B------:R-:W-:Y:S02]  /*0ad0*/  SEL R7, RZ, 0xffffffff, !P0 ;  /* 0xffffffffff077807 */ /* 0x000fe40004000000 */
[----:B-1----:R-:W-:Y:S01]  /*0ae0*/  IADD3 R8, P1, PT, R8, UR4, RZ ;  /* 0x0000000408087c10 */ /* 0x002fe2000ff3e0ff */
[----:B--2---:R-:W-:-:S03]  /*0af0*/  IMAD R3, R3, UR8, R2 ;  /* 0x0000000803037c24 */ /* 0x004fc6000f8e0202 */
[----:B------:R-:W-:Y:S01]  /*0b00*/  IADD3.X R9, PT, PT, R20, UR5, RZ, P1, !PT ;  /* 0x0000000514097c10 */ /* 0x000fe20008ffe4ff */
[----:B0-----:R-:W-:-:S04]  /*0b10*/  IMAD.WIDE R2, R3, 0x4, R4 ;  /* 0x0000000403027825 */ /* 0x001fc800078e0204 */
[----:B------:R-:W-:Y:S01]  /*0b20*/  STG.E.U8 desc[UR6][R8.64], R7 ;  /* 0x0000000708007986 */ /* 0x000fe2000c101106 */
[----:B------:R-:W-:-:S05]  /*0b30*/  IMAD.MOV.U32 R5, RZ, RZ, 0x1 ;  /* 0x00000001ff057424 */ /* 0x000fca00078e00ff */
[----:B------:R-:W-:Y:S01]  /*0b40*/  REDG.E.ADD.STRONG.GPU desc[UR6][R2.64], R5 ;  /* 0x000000050200798e */ /* 0x000fe2000c12e106 */
[----:B------:R-:W-:Y:S05]  /*0b50*/  EXIT ;  /* 0x000000000000794d */ /* 0x000fea0003800000 */
        .weak           $__internal_0_$__cuda_sm20_div_rn_f64_full
        .type           $__internal_0_$__cuda_sm20_div_rn_f64_full,@function
        .size           $__internal_0_$__cuda_sm20_div_rn_f64_full,($__internal_1_$__cuda_sm20_div_s16 - $__internal_0_$__cuda_sm20_div_rn_f64_full)
$__internal_0_$__cuda_sm20_div_rn_f64_full:
[C---:B------:R-:W-:Y:S01]  /*0b60*/  FSETP.GEU.AND P0, PT, |R5|.reuse, 1.469367938527859385e-39, PT ;  /* 0x001000000500780b */ /* 0x040fe20003f0e200 */
[----:B------:R-:W-:Y:S01]  /*0b70*/  IMAD.MOV.U32 R14, RZ, RZ, 0x1 ;  /* 0x00000001ff0e7424 */ /* 0x000fe200078e00ff */
[----:B------:R-:W-:Y:S01]  /*0b80*/  LOP3.LUT R2, R5, 0x800fffff, RZ, 0xc0, !PT ;  /* 0x800fffff05027812 */ /* 0x000fe200078ec0ff */
[----:B------:R-:W-:Y:S01]  /*0b90*/  BSSY.RECONVERGENT B1, `(.L_x_8) ;  /* 0x0000054000017945 */ /* 0x000fe20003800200 */
[C---:B------:R-:W-:Y:S02]  /*0ba0*/  FSETP.GEU.AND P2, PT, |R11|.reuse, 1.469367938527859385e-39, PT ;  /* 0x001000000b00780b */ /* 0x040fe40003f4e200 */
[----:B------:R-:W-:Y:S01]  /*0bb0*/  LOP3.LUT R3, R2, 0x3ff00000, RZ, 0xfc, !PT ;  /* 0x3ff0000002037812 */ /* 0x000fe200078efcff */
[----:B------:R-:W-:Y:S01]  /*0bc0*/  IMAD.MOV.U32 R2, RZ, RZ, R4 ;  /* 0x000000ffff027224 */ /* 0x000fe200078e0004 */
[----:B------:R-:W-:Y:S02]  /*0bd0*/  LOP3.LUT R22, R11, 0x7ff00000, RZ, 0xc0, !PT ;  /* 0x7ff000000b167812 */ /* 0x000fe400078ec0ff */
[----:B------:R-:W-:-:S02]  /*0be0*/  MOV R21, 0x1ca00000 ;  /* 0x1ca0000000157802 */ /* 0x000fc40000000f00 */
[C---:B------:R-:W-:Y:S01]  /*0bf0*/  LOP3.LUT R23, R5.reuse, 0x7ff00000, RZ, 0xc0, !PT ;  /* 0x7ff0000005177812 */ /* 0x040fe200078ec0ff */
[----:B------:R-:W-:Y:S01]  /*0c00*/  @!P0 DMUL R2, R4, 8.98846567431157953865e+307 ;  /* 0x7fe0000004028828 */ /* 0x000fe20000000000 */
[----:B------:R-:W-:Y:S02]  /*0c10*/  IMAD.MOV.U32 R25, RZ, RZ, R22 ;  /* 0x000000ffff197224 */ /* 0x000fe400078e0016 */
[C---:B------:R-:W-:Y:S02]  /*0c20*/  ISETP.GE.U32.AND P1, PT, R22.reuse, R23, PT ;  /* 0x000000171600720c */ /* 0x040fe40003f26070 */
[----:B------:R-:W-:Y:S01]  /*0c30*/  @!P2 LOP3.LUT R17, R5, 0x7ff00000, RZ, 0xc0, !PT ;  /* 0x7ff000000511a812 */ /* 0x000fe200078ec0ff */
[----:B------:R-:W0:Y:S03]  /*0c40*/  MUFU.RCP64H R15, R3 ;  /* 0x00000003000f7308 */ /* 0x000e260000001800 */
[----:B------:R-:W-:-:S02]  /*0c50*/  @!P2 ISETP.GE.U32.AND P3, PT, R22, R17, PT ;  /* 0x000000111600a20c */ /* 0x000fc40003f66070 */
[----:B------:R-:W-:Y:S02]  /*0c60*/  @!P0 LOP3.LUT R23, R3, 0x7ff00000, RZ, 0xc0, !PT ;  /* 0x7ff0000003178812 */ /* 0x000fe400078ec0ff */
[----:B------:R-:W-:-:S04]  /*0c70*/  @!P2 SEL R17, R21, 0x63400000, !P3 ;  /* 0x634000001511a807 */ /* 0x000fc80005800000 */
[----:B------:R-:W-:-:S04]  /*0c80*/  @!P2 LOP3.LUT R18, R17, 0x80000000, R11, 0xf8, !PT ;  /* 0x800000001112a812 */ /* 0x000fc800078ef80b */
[----:B------:R-:W-:Y:S01]  /*0c90*/  @!P2 LOP3.LUT R19, R18, 0x100000, RZ, 0xfc, !PT ;  /* 0x001000001213a812 */ /* 0x000fe200078efcff */
[----:B------:R-:W-:Y:S01]  /*0ca0*/  @!P2 IMAD.MOV.U32 R18, RZ, RZ, RZ ;  /* 0x000000ffff12a224 */ /* 0x000fe200078e00ff */
[----:B0-----:R-:W-:-:S08]  /*0cb0*/  DFMA R12, R14, -R2, 1 ;  /* 0x3ff000000e0c742b */ /* 0x001fd00000000802 */
[----:B------:R-:W-:-:S08]  /*0cc0*/  DFMA R12, R12, R12, R12 ;  /* 0x0000000c0c0c722b */ /* 0x000fd0000000000c */
[----:B------:R-:W-:Y:S01]  /*0cd0*/  DFMA R14, R14, R12, R14 ;  /* 0x0000000c0e0e722b */ /* 0x000fe2000000000e */
[----:B------:R-:W-:Y:S01]  /*0ce0*/  SEL R13, R21, 0x63400000, !P1 ;  /* 0x63400000150d7807 */ /* 0x000fe20004800000 */
[----:B------:R-:W-:-:S03]  /*0cf0*/  IMAD.MOV.U32 R12, RZ, RZ, R10 ;  /* 0x000000ffff0c7224 */ /* 0x000fc600078e000a */
[----:B------:R-:W-:-:S03]  /*0d00*/  LOP3.LUT R13, R13, 0x800fffff, R11, 0xf8, !PT ;  /* 0x800fffff0d0d7812 */ /* 0x000fc600078ef80b */
[----:B------:R-:W-:-:S03]  /*0d10*/  DFMA R16, R14, -R2, 1 ;  /* 0x3ff000000e10742b */ /* 0x000fc60000000802 */
[----:B------:R-:W-:-:S05]  /*0d20*/  @!P2 DFMA R12, R12, 2, -R18 ;  /* 0x400000000c0ca82b */ /* 0x000fca0000000812 */
[----:B------:R-:W-:-:S05]  /*0d30*/  DFMA R16, R14, R16, R14 ;  /* 0x000000100e10722b */ /* 0x000fca000000000e */
[----:B------:R-:W-:-:S03]  /*0d40*/  @!P2 LOP3.LUT R25, R13, 0x7ff00000, RZ, 0xc0, !PT ;  /* 0x7ff000000d19a812 */ /* 0x000fc600078ec0ff */
[----:B------:R-:W-:Y:S02]  /*0d50*/  DMUL R14, R16, R12 ;  /* 0x0000000c100e7228 */ /* 0x000fe40000000000 */
[----:B------:R-:W-:-:S05]  /*0d60*/  VIADD R26, R25, 0xffffffff ;  /* 0xffffffff191a7836 */ /* 0x000fca0000000000 */
[----:B------:R-:W-:Y:S01]  /*0d70*/  ISETP.GT.U32.AND P0, PT, R26, 0x7feffffe, PT ;  /* 0x7feffffe1a00780c */ /* 0x000fe20003f04070 */
[----:B------:R-:W-:Y:S01]  /*0d80*/  VIADD R26, R23, 0xffffffff ;  /* 0xffffffff171a7836 */ /* 0x000fe20000000000 */
[----:B------:R-:W-:-:S04]  /*0d90*/  DFMA R18, R14, -R2, R12 ;  /* 0x800000020e12722b */ /* 0x000fc8000000000c */
[----:B------:R-:W-:-:S04]  /*0da0*/  ISETP.GT.U32.OR P0, PT, R26, 0x7feffffe, P0 ;  /* 0x7feffffe1a00780c */ /* 0x000fc80000704470 */
[----:B------:R-:W-:-:S09]  /*0db0*/  DFMA R18, R16, R18, R14 ;  /* 0x000000121012722b */ /* 0x000fd2000000000e */
[----:B------:R-:W-:Y:S05]  /*0dc0*/  @P0 BRA `(.L_x_9) ;  /* 0x00000000006c0947 */ /* 0x000fea0003800000 */
[----:B------:R-:W-:Y:S01]  /*0dd0*/  LOP3.LUT R11, R5, 0x7ff00000, RZ, 0xc0, !PT ;  /* 0x7ff00000050b7812 */ /* 0x000fe200078ec0ff */
[----:B------:R-:W-:-:S03]  /*0de0*/  IMAD.MOV.U32 R16, RZ, RZ, RZ ;  /* 0x000000ffff107224 */ /* 0x000fc600078e00ff */
[CC--:B------:R-:W-:Y:S02]  /*0df0*/  VIADDMNMX R10, R22.reuse, -R11.reuse, 0xb9600000, !PT ;  /* 0xb9600000160a7446 */ /* 0x0c0fe4000780090b */
[----:B------:R-:W-:Y:S02]  /*0e00*/  ISETP.GE.U32.AND P0, PT, R22, R11, PT ;  /* 0x0000000b1600720c */ /* 0x000fe40003f06070 */
[----:B------:R-:W-:Y:S02]  /*0e10*/  VIMNMX R10, PT, PT, R10, 0x46a00000, PT ;  /* 0x46a000000a0a7848 */ /* 0x000fe40003fe0100 */
[----:B------:R-:W-:-:S05]  /*0e20*/  SEL R21, R21, 0x63400000, !P0 ;  /* 0x6340000015157807 */ /* 0x000fca0004000000 */
[----:B------:R-:W-:-:S04]  /*0e30*/  IMAD.IADD R10, R10, 0x1, -R21 ;  /* 0x000000010a0a7824 */ /* 0x000fc800078e0a15 */
[----:B------:R-:W-:-:S06]  /*0e40*/  VIADD R17, R10, 0x7fe00000 ;  /* 0x7fe000000a117836 */ /* 0x000fcc0000000000 */
[----:B------:R-:W-:-:S10]  /*0e50*/  DMUL R14, R18, R16 ;  /* 0x00000010120e7228 */ /* 0x000fd40000000000 */
[----:B------:R-:W-:-:S13]  /*0e60*/  FSETP.GTU.AND P0, PT, |R15|, 1.469367938527859385e-39, PT ;  /* 0x001000000f00780b */ /* 0x000fda0003f0c200 */
[----:B------:R-:W-:Y:S05]  /*0e70*/  @P0 BRA `(.L_x_10) ;  /* 0x0000000000940947 */ /* 0x000fea0003800000 */
[----:B------:R-:W-:Y:S01]  /*0e80*/  DFMA R2, R18, -R2, R12 ;  /* 0x800000021202722b */ /* 0x000fe2000000000c */
[----:B------:R-:W-:-:S09]  /*0e90*/  IMAD.MOV.U32 R16, RZ, RZ, RZ ;  /* 0x000000ffff107224 */ /* 0x000fd200078e00ff */
[C---:B------:R-:W-:Y:S02]  /*0ea0*/  FSETP.NEU.AND P0, PT, R3.reuse, RZ, PT ;  /* 0x000000ff0300720b */ /* 0x040fe40003f0d000 */
[----:B------:R-:W-:-:S04]  /*0eb0*/  LOP3.LUT R5, R3, 0x80000000, R5, 0x48, !PT ;  /* 0x8000000003057812 */ /* 0x000fc800078e4805 */
[----:B------:R-:W-:-:S07]  /*0ec0*/  LOP3.LUT R17, R5, R17, RZ, 0xfc, !PT ;  /* 0x0000001105117212 */ /* 0x000fce00078efcff */
[----:B------:R-:W-:Y:S05]  /*0ed0*/  @!P0 BRA `(.L_x_10) ;  /* 0x00000000007c8947 */ /* 0x000fea0003800000 */
[----:B------:R-:W-:Y:S01]  /*0ee0*/  IMAD.MOV R3, RZ, RZ, -R10 ;  /* 0x000000ffff037224 */ /* 0x000fe200078e0a0a */
[----:B------:R-:W-:Y:S01]  /*0ef0*/  DMUL.RP R16, R18, R16 ;  /* 0x0000001012107228 */ /* 0x000fe20000008000 */
[----:B------:R-:W-:-:S06]  /*0f00*/  IMAD.MOV.U32 R2, RZ, RZ, RZ ;  /* 0x000000ffff027224 */ /* 0x000fcc00078e00ff */
[----:B------:R-:W-:-:S03]  /*0f10*/  DFMA R2, R14, -R2, R18 ;  /* 0x800000020e02722b */ /* 0x000fc60000000012 */
[----:B------:R-:W-:-:S03]  /*0f20*/  LOP3.LUT R5, R17, R5, RZ, 0x3c, !PT ;  /* 0x0000000511057212 */ /* 0x000fc600078e3cff */
[----:B------:R-:W-:-:S04]  /*0f30*/  IADD3 R2, PT, PT, -R10, -0x43300000, RZ ;  /* 0xbcd000000a027810 */ /* 0x000fc80007ffe1ff */
[----:B------:R-:W-:-:S04]  /*0f40*/  FSETP.NEU.AND P0, PT, |R3|, R2, PT ;  /* 0x000000020300720b */ /* 0x000fc80003f0d200 */
[----:B------:R-:W-:Y:S02]  /*0f50*/  FSEL R14, R16, R14, !P0 ;  /* 0x0000000e100e7208 */ /* 0x000fe40004000000 */
[----:B------:R-:W-:Y:S01]  /*0f60*/  FSEL R15, R5, R15, !P0 ;  /* 0x0000000f050f7208 */ /* 0x000fe20004000000 */
[----:B------:R-:W-:Y:S06]  /*0f70*/  BRA `(.L_x_10) ;  /* 0x0000000000547947 */ /* 0x000fec0003800000 */
.L_x_9:
[----:B------:R-:W-:-:S14]  /*0f80*/  DSETP.NAN.AND P0, PT, R10, R10, PT ;  /* 0x0000000a0a00722a */ /* 0x000fdc0003f08000 */
[----:B------:R-:W-:Y:S05]  /*0f90*/  @P0 BRA `(.L_x_11) ;  /* 0x0000000000440947 */ /* 0x000fea0003800000 */
[----:B------:R-:W-:-:S14]  /*0fa0*/  DSETP.NAN.AND P0, PT, R4, R4, PT ;  /* 0x000000040400722a */ /* 0x000fdc0003f08000 */
[----:B------:R-:W-:Y:S05]  /*0fb0*/  @P0 BRA `(.L_x_12) ;  /* 0x0000000000300947 */ /* 0x000fea0003800000 */
[----:B------:R-:W-:Y:S01]  /*0fc0*/  ISETP.NE.AND P0, PT, R25, R23, PT ;  /* 0x000000171900720c */ /* 0x000fe20003f05270 */
[----:B------:R-:W-:Y:S02]  /*0fd0*/  IMAD.MOV.U32 R14, RZ, RZ, 0x0 ;  /* 0x00000000ff0e7424 */ /* 0x000fe400078e00ff */
[----:B------:R-:W-:-:S10]  /*0fe0*/  IMAD.MOV.U32 R15, RZ, RZ, -0x80000 ;  /* 0xfff80000ff0f7424 */ /* 0x000fd400078e00ff */
[----:B------:R-:W-:Y:S05]  /*0ff0*/  @!P0 BRA `(.L_x_10) ;  /* 0x0000000000348947 */ /* 0x000fea0003800000 */
[----:B------:R-:W-:Y:S02]  /*1000*/  ISETP.NE.AND P0, PT, R25, 0x7ff00000, PT ;  /* 0x7ff000001900780c */ /* 0x000fe40003f05270 */
[----:B------:R-:W-:Y:S02]  /*1010*/  LOP3.LUT R15, R11, 0x80000000, R5, 0x48, !PT ;  /* 0x800000000b0f7812 */ /* 0x000fe400078e4805 */
[----:B------:R-:W-:-:S13]  /*1020*/  ISETP.EQ.OR P0, PT, R23, RZ, !P0 ;  /* 0x000000ff1700720c */ /* 0x000fda0004702670 */
[----:B------:R-:W-:Y:S01]  /*1030*/  @P0 LOP3.LUT R2, R15, 0x7ff00000, RZ, 0xfc, !PT ;  /* 0x7ff000000f020812 */ /* 0x000fe200078efcff */
[----:B------:R-:W-:Y:S02]  /*1040*/  @!P0 IMAD.MOV.U32 R14, RZ, RZ, RZ ;  /* 0x000000ffff0e8224 */ /* 0x000fe400078e00ff */
[----:B------:R-:W-:Y:S02]  /*1050*/  @P0 IMAD.MOV.U32 R14, RZ, RZ, RZ ;  /* 0x000000ffff0e0224 */ /* 0x000fe400078e00ff */
[----:B------:R-:W-:Y:S01]  /*1060*/  @P0 IMAD.MOV.U32 R15, RZ, RZ, R2 ;  /* 0x000000ffff0f0224 */ /* 0x000fe200078e0002 */
[----:B------:R-:W-:Y:S06]  /*1070*/  BRA `(.L_x_10) ;  /* 0x0000000000147947 */ /* 0x000fec0003800000 */
.L_x_12:
[----:B------:R-:W-:Y:S01]  /*1080*/  LOP3.LUT R15, R5, 0x80000, RZ, 0xfc, !PT ;  /* 0x00080000050f7812 */ /* 0x000fe200078efcff */
[----:B------:R-:W-:Y:S01]  /*1090*/  IMAD.MOV.U32 R14, RZ, RZ, R4 ;  /* 0x000000ffff0e7224 */ /* 0x000fe200078e0004 */
[----:B------:R-:W-:Y:S06]  /*10a0*/  BRA `(.L_x_10) ;  /* 0x0000000000087947 */ /* 0x000fec0003800000 */
.L_x_11:
[----:B------:R-:W-:Y:S01]  /*10b0*/  LOP3.LUT R15, R11, 0x80000, RZ, 0xfc, !PT ;  /* 0x000800000b0f7812 */ /* 0x000fe200078efcff */
[----:B------:R-:W-:-:S07]  /*10c0*/  IMAD.MOV.U32 R14, RZ, RZ, R10 ;  /* 0x000000ffff0e7224 */ /* 0x000fce00078e000a */
.L_x_10:
[----:B------:R-:W-:Y:S05]  /*10d0*/  BSYNC.RECONVERGENT B1 ;  /* 0x0000000000017941 */ /* 0x000fea0003800200 */
.L_x_8:
[----:B------:R-:W-:Y:S01]  /*10e0*/  IMAD.MOV.U32 R25, RZ, RZ, 0x0 ;  /* 0x00000000ff197424 */ /* 0x000fe200078e00ff */
[----:B------:R-:W-:Y:S01]  /*10f0*/  MOV R2, R14 ;  /* 0x0000000e00027202 */ /* 0x000fe20000000f00 */
[----:B------:R-:W-:Y:S02]  /*1100*/  IMAD.MOV.U32 R3, RZ, RZ, R15 ;  /* 0x000000ffff037224 */ /* 0x000fe400078e000f */
[----:B------:R-:W-:Y:S05]  /*1110*/  RET.REL.NODEC R24 `(_Z15computeFeaturesPKhiiPiiiPh) ;  /* 0xffffffec18b87950 */ /* 0x000fea0003c3ffff */
        .weak           $__internal_1_$__cuda_sm20_div_s16
        .type           $__internal_1_$__cuda_sm20_div_s16,@function
        .size           $__internal_1_$__cuda_sm20_div_s16,($__internal_2_$__cuda_sm20_sqrt_rn_f32_slowpath - $__internal_1_$__cuda_sm20_div_s16)
$__internal_1_$__cuda_sm20_div_s16:
[----:B------:R-:W-:Y:S01]  /*1120*/  IABS R10, R12 ;  /* 0x0000000c000a7213 */ /* 0x000fe20000000000 */
[----:B------:R-:W-:Y:S01]  /*1130*/  IMAD.MOV.U32 R4, RZ, RZ, 0x4b800000 ;  /* 0x4b800000ff047424 */ /* 0x000fe200078e00ff */
[-C--:B------:R-:W-:Y:S02]  /*1140*/  IABS R7, R9.reuse ;  /* 0x0000000900077213 */ /* 0x080fe40000000000 */
[----:B------:R-:W0:Y:S01]  /*1150*/  I2F.U16 R3, R10 ;  /* 0x0000000a00037306 */ /* 0x000e220000101000 */
[----:B------:R-:W-:-:S04]  /*1160*/  LOP3.LUT R9, R12, R9, RZ, 0x3c, !PT ;  /* 0x000000090c097212 */ /* 0x000fc800078e3cff */
[----:B------:R-:W-:Y:S02]  /*1170*/  SHF.R.U32.HI R9, RZ, 0x1f, R9 ;  /* 0x0000001fff097819 */ /* 0x000fe40000011609 */
[C---:B0-----:R-:W-:Y:S02]  /*1180*/  FSETP.GEU.AND P1, PT, |R3|.reuse, 1.175494350822287508e-38, PT ;  /* 0x008000000300780b */ /* 0x041fe40003f2e200 */
[----:B------:R-:W-:Y:S02]  /*1190*/  FSETP.GT.AND P0, PT, |R3|, 8.50705917302346158658e+37, PT ;  /* 0x7e8000000300780b */ /* 0x000fe40003f04200 */
[----:B------:R-:W-:-:S04]  /*11a0*/  FSEL R4, R4, 1, !P1 ;  /* 0x3f80000004047808 */ /* 0x000fc80004800000 */
[----:B------:R-:W-:Y:S02]  /*11b0*/  FSEL R4, R4, 0.25, !P0 ;  /* 0x3e80000004047808 */ /* 0x000fe40004000000 */
[----:B------:R-:W-:-:S03]  /*11c0*/  ISETP.NE.AND P0, PT, R12, RZ, PT ;  /* 0x000000ff0c00720c */ /* 0x000fc60003f05270 */
[----:B------:R-:W-:Y:S02]  /*11d0*/  FMUL R5, R3, R4 ;  /* 0x0000000403057220 */ /* 0x000fe40000400000 */
[----:B------:R-:W-:Y:S08]  /*11e0*/  I2F.U16.RZ R3, R7 ;  /* 0x0000000700037306 */ /* 0x000ff0000010d000 */
[----:B------:R-:W0:Y:S02]  /*11f0*/  MUFU.RCP R5, R5 ;  /* 0x0000000500057308 */ /* 0x000e240000001000 */
[----:B0-----:R-:W-:Y:S01]  /*1200*/  FMUL R4, R4, R5 ;  /* 0x0000000504047220 */ /* 0x001fe20000400000 */
[----:B------:R-:W-:-:S03]  /*1210*/  IMAD.MOV.U32 R5, RZ, RZ, 0x0 ;  /* 0x00000000ff057424 */ /* 0x000fc600078e00ff */
[----:B------:R-:W-:-:S04]  /*1220*/  VIADD R4, R4, 0x2 ;  /* 0x0000000204047836 */ /* 0x000fc80000000000 */
[----:B------:R-:W-:Y:S01]  /*1230*/  FMUL.RZ R3, R3, R4 ;  /* 0x0000000403037220 */ /* 0x000fe2000040c000 */
[----:B------:R-:W-:-:S05]  /*1240*/  IMAD.MOV R4, RZ, RZ, -R9 ;  /* 0x000000ffff047224 */ /* 0x000fca00078e0a09 */
[----:B------:R-:W0:Y:S02]  /*1250*/  F2I.U32.TRUNC.NTZ R3, R3 ;  /* 0x0000000300037305 */ /* 0x000e24000020f000 */
[----:B0-----:R-:W-:-:S05]  /*1260*/  LOP3.LUT R4, R4, 0xffff, R3, 0x78, !PT ;  /* 0x0000ffff04047812 */ /* 0x001fca00078e7803 */
[----:B------:R-:W-:Y:S02]  /*1270*/  IMAD.IADD R9, R9, 0x1, R4 ;  /* 0x0000000109097824 */ /* 0x000fe400078e0204 */
[----:B------:R-:W-:Y:S02]  /*1280*/  IMAD.MOV.U32 R4, RZ, RZ, R6 ;  /* 0x000000ffff047224 */ /* 0x000fe400078e0006 */
[----:B------:R-:W-:Y:S02]  /*1290*/  @!P0 IMAD.MOV.U32 R9, RZ, RZ, -0x1 ;  /* 0xffffffffff098424 */ /* 0x000fe400078e00ff */
[----:B------:R-:W-:Y:S05]  /*12a0*/  RET.REL.NODEC R4 `(_Z15computeFeaturesPKhiiPiiiPh) ;  /* 0xffffffec04547950 */ /* 0x000fea0003c3ffff */
        .weak           $__internal_2_$__cuda_sm20_sqrt_rn_f32_slowpath
        .type           $__internal_2_$__cuda_sm20_sqrt_rn_f32_slowpath,@function
        .size           $__internal_2_$__cuda_sm20_sqrt_rn_f32_slowpath,(.L_x_18 - $__internal_2_$__cuda_sm20_sqrt_rn_f32_slowpath)
$__internal_2_$__cuda_sm20_sqrt_rn_f32_slowpath:
[----:B------:R-:W-:-:S13]  /*12b0*/  LOP3.LUT P0, RZ, R3, 0x7fffffff, RZ, 0xc0, !PT ;  /* 0x7fffffff03ff7812 */ /* 0x000fda000780c0ff */
[----:B------:R-:W-:Y:S01]  /*12c0*/  @!P0 IMAD.MOV.U32 R2, RZ, RZ, R3 ;  /* 0x000000ffff028224 */ /* 0x000fe200078e0003 */
[----:B------:R-:W-:Y:S06]  /*12d0*/  @!P0 BRA `(.L_x_13) ;  /* 0x0000000000448947 */ /* 0x000fec0003800000 */
[----:B------:R-:W-:Y:S01]  /*12e0*/  FSETP.GEU.FTZ.AND P0, PT, R3, RZ, PT ;  /* 0x000000ff0300720b */ /* 0x000fe20003f1e000 */
[----:B------:R-:W-:-:S12]  /*12f0*/  IMAD.MOV.U32 R0, RZ, RZ, R3 ;  /* 0x000000ffff007224 */ /* 0x000fd800078e0003 */
[----:B------:R-:W-:Y:S01]  /*1300*/  @!P0 IMAD.MOV.U32 R2, RZ, RZ, 0x7fffffff ;  /* 0x7fffffffff028424 */ /* 0x000fe200078e00ff */
[----:B------:R-:W-:Y:S06]  /*1310*/  @!P0 BRA `(.L_x_13) ;  /* 0x0000000000348947 */ /* 0x000fec0003800000 */
[----:B------:R-:W-:-:S13]  /*1320*/  FSETP.GTU.FTZ.AND P0, PT, |R0|, +INF , PT ;  /* 0x7f8000000000780b */ /* 0x000fda0003f1c200 */
[----:B------:R-:W-:Y:S01]  /*1330*/  @P0 FADD.FTZ R2, R0, 1 ;  /* 0x3f80000000020421 */ /* 0x000fe20000010000 */
[----:B------:R-:W-:Y:S06]  /*1340*/  @P0 BRA `(.L_x_13) ;  /* 0x0000000000280947 */ /* 0x000fec0003800000 */
[----:B------:R-:W-:-:S13]  /*1350*/  FSETP.NEU.FTZ.AND P0, PT, |R0|, +INF , PT ;  /* 0x7f8000000000780b */ /* 0x000fda0003f1d200 */
[----:B------:R-:W-:-:S04]  /*1360*/  @P0 FFMA R3, R0, 1.84467440737095516160e+19, RZ ;  /* 0x5f80000000030823 */ /* 0x000fc800000000ff */
[----:B------:R-:W0:Y:S02]  /*1370*/  @P0 MUFU.RSQ R2, R3 ;  /* 0x0000000300020308 */ /* 0x000e240000001400 */
[----:B0-----:R-:W-:Y:S01]  /*1380*/  @P0 FMUL.FTZ R4, R3, R2 ;  /* 0x0000000203040220 */ /* 0x001fe20000410000 */
[----:B------:R-:W-:Y:S01]  /*1390*/  @P0 FMUL.FTZ R6, R2, 0.5 ;  /* 0x3f00000002060820 */ /* 0x000fe20000410000 */
[----:B------:R-:W-:Y:S02]  /*13a0*/  @!P0 IMAD.MOV.U32 R2, RZ, RZ, R0 ;  /* 0x000000ffff028224 */ /* 0x000fe400078e0000 */
[----:B------:R-:W-:-:S04]  /*13b0*/  @P0 FADD.FTZ R5, -R4, -RZ ;  /* 0x800000ff04050221 */ /* 0x000fc80000010100 */
[----:B------:R-:W-:-:S04]  /*13c0*/  @P0 FFMA R5, R4, R5, R3 ;  /* 0x0000000504050223 */ /* 0x000fc80000000003 */
[----:B------:R-:W-:-:S04]  /*13d0*/  @P0 FFMA R5, R5, R6, R4 ;  /* 0x0000000605050223 */ /* 0x000fc80000000004 */
[----:B------:R-:W-:-:S07]  /*13e0*/  @P0 FMUL.FTZ R2, R5, 2.3283064365386962891e-10 ;  /* 0x2f80000005020820 */ /* 0x000fce0000410000 */
.L_x_13:
[----:B------:R-:W-:Y:S02]  /*13f0*/  IMAD.MOV.U32 R0, RZ, RZ, R2 ;  /* 0x000000ffff007224 */ /* 0x000fe400078e0002 */
[----:B------:R-:W-:Y:S02]  /*1400*/  IMAD.MOV.U32 R2, RZ, RZ, R7 ;  /* 0x000000ffff027224 */ /* 0x000fe400078e0007 */
[----:B------:R-:W-:-:S04]  /*1410*/  IMAD.MOV.U32 R3, RZ, RZ, 0x0 ;  /* 0x00000000ff037424 */ /* 0x000fc800078e00ff */
[----:B------:R-:W-:Y:S05]  /*1420*/  RET.REL.NODEC R2 `(_Z15computeFeaturesPKhiiPiiiPh) ;  /* 0xffffffe802f47950 */ /* 0x000fea0003c3ffff */
.L_x_14:
[----:B------:R-:W-:-:S00]  /*1430*/  BRA `(.L_x_14) ;  /* 0xfffffffc00fc7947 */ /* 0x000fc0000383ffff */
[----:B------:R-:W-:-:S00]  /*1440*/  NOP ;  /* 0x0000000000007918 */ /* 0x000fc00000000000 */
        /* <DEDUP_REMOVED lines=11> */
.L_x_18:


//--------------------- .text._Z12gaussianBlurPKhPhii --------------------------
	.section	.text._Z12gaussianBlurPKhPhii,"ax",@progbits
	.align	128
        .global         _Z12gaussianBlurPKhPhii
        .type           _Z12gaussianBlurPKhPhii,@function
        .size           _Z12gaussianBlurPKhPhii,(.L_x_20 - _Z12gaussianBlurPKhPhii)
        .other          _Z12gaussianBlurPKhPhii,@"STO_CUDA_ENTRY STV_DEFAULT"
_Z12gaussianBlurPKhPhii:
.text._Z12gaussianBlurPKhPhii:
        /* <DEDUP_REMOVED lines=13> */
[C---:B------:R-:W-:Y:S01]  /*00d0*/  ISETP.NE.AND P0, PT, R4.reuse, RZ, PT ;  /* 0x000000ff0400720c */ /* 0x040fe20003f05270 */
[----:B------:R-:W0:Y:S01]  /*00e0*/  LDCU.64 UR4, c[0x0][0x380] ;  /* 0x00007000ff0477ac */ /* 0x000e220008000a00 */
[----:B------:R-:W-:Y:S01]  /*00f0*/  VIADD R3, R3, 0xffffffff ;  /* 0xffffffff03037836 */ /* 0x000fe20000000000 */
[----:B------:R-:W-:Y:S01]  /*0100*/  ISETP.GE.AND P2, PT, R5, 0x1, PT ;  /* 0x000000010500780c */ /* 0x000fe20003f46270 */
[----:B------:R-:W-:Y:S01]  /*0110*/  VIADD R7, R7, 0xffffffff ;  /* 0xffffffff07077836 */ /* 0x000fe20000000000 */
[C---:B------:R-:W-:Y:S01]  /*0120*/  ISETP.NE.OR P0, PT, R11.reuse, RZ, !P0 ;  /* 0x000000ff0b00720c */ /* 0x040fe20004705670 */
[----:B------:R-:W1:Y:S01]  /*0130*/  LDCU.64 UR6, c[0x0][0x358] ;  /* 0x00006b00ff0677ac */ /* 0x000e620008000a00 */
[----:B------:R-:W-:Y:S01]  /*0140*/  ISETP.GE.U32.AND P1, PT, R4, R3, PT ;  /* 0x000000030400720c */ /* 0x000fe20003f26070 */
[----:B------:R-:W-:Y:S01]  /*0150*/  VIADD R3, R6, 0xffffffff ;  /* 0xffffffff06037836 */ /* 0x000fe20000000000 */
[----:B------:R-:W-:Y:S01]  /*0160*/  ISETP.NE.OR P2, PT, R0, RZ, !P2 ;  /* 0x000000ff0000720c */ /* 0x000fe20005745670 */
[----:B------:R-:W-:Y:S01]  /*0170*/  VIADD R6, R2, 0xffffffff ;  /* 0xffffffff02067836 */ /* 0x000fe20000000000 */
[----:B------:R-:W2:Y:S02]  /*0180*/  LDCU.128 UR8, c[0x3][URZ] ;  /* 0x00c00000ff0877ac */ /* 0x000ea40008000c00 */
[----:B------:R-:W-:Y:S01]  /*0190*/  ISETP.NE.OR P1, PT, R11, R3, P1 ;  /* 0x000000030b00720c */ /* 0x000fe20000f25670 */
[C---:B------:R-:W-:Y:S01]  /*01a0*/  IMAD R3, R4.reuse, R2, R5 ;  /* 0x0000000204037224 */ /* 0x040fe200078e0205 */
[----:B------:R-:W-:Y:S01]  /*01b0*/  ISETP.GE.AND P3, PT, R5, R6, PT ;  /* 0x000000060500720c */ /* 0x000fe20003f66270 */
[----:B------:R-:W3:Y:S02]  /*01c0*/  LDCU.128 UR12, c[0x3][0x10] ;  /* 0x00c00200ff0c77ac */ /* 0x000ee40008000c00 */
[----:B------:R-:W-:Y:S01]  /*01d0*/  @!P0 IMAD R6, R4, R2, -R2 ;  /* 0x0000000204068224 */ /* 0x000fe200078e0a02 */
[----:B------:R-:W-:-:S02]  /*01e0*/  ISETP.NE.OR P3, PT, R0, R7, P3 ;  /* 0x000000070000720c */ /* 0x000fc40001f65670 */
[----:B------:R-:W-:Y:S01]  /*01f0*/  SHF.R.S32.HI R13, RZ, 0x1f, R3 ;  /* 0x0000001fff0d7819 */ /* 0x000fe20000011403 */
[----:B------:R-:W-:Y:S01]  /*0200*/  @!P0 IMAD.IADD R7, R5, 0x1, R6 ;  /* 0x0000000105078824 */ /* 0x000fe200078e0206 */
[----:B0-----:R-:W-:-:S04]  /*0210*/  IADD3 R4, P4, PT, R3, UR4, RZ ;  /* 0x0000000403047c10 */ /* 0x001fc8000ff9e0ff */
[----:B------:R-:W-:Y:S02]  /*0220*/  IADD3.X R5, PT, PT, R13, UR5, RZ, P4, !PT ;  /* 0x000000050d057c10 */ /* 0x000fe4000a7fe4ff */
[C---:B------:R-:W-:Y:S02]  /*0230*/  @!P0 IADD3 R6, P4, PT, R7.reuse, UR4, RZ ;  /* 0x0000000407068c10 */ /* 0x040fe4000ff9e0ff */
[----:B------:R-:W-:Y:S01]  /*0240*/  @!P1 IADD3 R8, P5, PT, R4, R2, RZ ;  /* 0x0000000204089210 */ /* 0x000fe20007fbe0ff */
[----:B-1----:R-:W4:Y:S01]  /*0250*/  @!P2 LDG.E.U8 R10, desc[UR6][R4.64+-0x1] ;  /* 0xffffff06040aa981 */ /* 0x002f22000c1e1100 */
[----:B------:R-:W-:Y:S02]  /*0260*/  @!P0 LEA.HI.X.SX32 R7, R7, UR5, 0x1, P4 ;  /* 0x0000000507078c11 */ /* 0x000fe4000a0f0eff */
[----:B------:R-:W-:Y:S01]  /*0270*/  @!P1 LEA.HI.X.SX32 R9, R2, R5, 0x1, P5 ;  /* 0x0000000502099211 */ /* 0x000fe200028f0eff */
[----:B------:R-:W5:Y:S04]  /*0280*/  @!P3 LDG.E.U8 R12, desc[UR6][R4.64+0x1] ;  /* 0x00000106040cb981 */ /* 0x000f68000c1e1100 */
[----:B------:R-:W2:Y:S04]  /*0290*/  LDG.E.U8 R2, desc[UR6][R4.64] ;  /* 0x0000000604027981 */ /* 0x000ea8000c1e1100 */
[----:B------:R-:W3:Y:S04]  /*02a0*/  @!P0 LDG.E.U8 R7, desc[UR6][R6.64] ;  /* 0x0000000606078981 */ /* 0x000ee8000c1e1100 */
[----:B------:R-:W3:Y:S01]  /*02b0*/  @!P1 LDG.E.U8 R8, desc[UR6][R8.64] ;  /* 0x0000000608089981 */ /* 0x000ee2000c1e1100 */
[----:B------:R-:W0:Y:S01]  /*02c0*/  S2UR UR5, SR_CgaCtaId ;  /* 0x00000000000579c3 */ /* 0x000e220000008800 */
[----:B------:R-:W-:-:S02]  /*02d0*/  UMOV UR4, 0x400 ;  /* 0x0000040000047882 */ /* 0x000fc40000000000 */
[----:B0-----:R-:W-:-:S06]  /*02e0*/  ULEA UR4, UR5, UR4, 0x18 ;  /* 0x0000000405047291 */ /* 0x001fcc000f8ec0ff */
[----:B------:R-:W-:-:S04]  /*02f0*/  IMAD.U32 R14, RZ, RZ, UR4 ;  /* 0x00000004ff0e7e24 */ /* 0x000fc8000f8e00ff */
[----:B------:R-:W-:-:S04]  /*0300*/  IMAD R11, R11, 0x22, R14 ;  /* 0x000000220b0b7824 */ /* 0x000fc800078e020e */
[----:B------:R-:W-:-:S05]  /*0310*/  IMAD.IADD R15, R11, 0x1, R0 ;  /* 0x000000010b0f7824 */ /* 0x000fca00078e0200 */
[----:B--2---:R-:W-:Y:S04]  /*0320*/  STS.U8 [R15+0x23], R2 ;  /* 0x000023020f007388 */ /* 0x004fe80000000000 */
[----:B----4-:R-:W-:Y:S04]  /*0330*/  @!P2 STS.U8 [R11+0x22], R10 ;  /* 0x0000220a0b00a388 */ /* 0x010fe80000000000 */
[----:B-----5:R-:W-:Y:S04]  /*0340*/  @!P3 STS.U8 [R15+0x24], R12 ;  /* 0x0000240c0f00b388 */ /* 0x020fe80000000000 */
[----:B---3--:R-:W-:Y:S01]  /*0350*/  @!P0 STS.U8 [R0+UR4+0x1], R7 ;  /* 0x0000010700008988 */ /* 0x008fe20008000004 */
[----:B------:R-:W0:Y:S03]  /*0360*/  LDCU UR4, c[0x3][0x20] ;  /* 0x00c00400ff0477ac */ /* 0x000e260008000800 */
[----:B------:R-:W-:Y:S01]  /*0370*/  @!P1 STS.U8 [R15+0x45], R8 ;  /* 0x000045080f009388 */ /* 0x000fe20000000000 */
[----:B------:R-:W-:Y:S06]  /*0380*/  BAR.SYNC.DEFER_BLOCKING 0x0 ;  /* 0x0000000000007b1d */ /* 0x000fec0000010000 */
[----:B------:R-:W1:Y:S04]  /*0390*/  LDS.U8 R4, [R15] ;  /* 0x000000000f047984 */ /* 0x000e680000000000 */
[----:B------:R-:W2:Y:S04]  /*03a0*/  LDS.U8 R5, [R15+0x1] ;  /* 0x000001000f057984 */ /* 0x000ea80000000000 */
[----:B------:R-:W3:Y:S04]  /*03b0*/  LDS.U8 R6, [R15+0x2] ;  /* 0x000002000f067984 */ /* 0x000ee80000000000 */
[----:B------:R-:W4:Y:S04]  /*03c0*/  LDS.U8 R9, [R15+0x22] ;  /* 0x000022000f097984 */ /* 0x000f280000000000 */
[----:B------:R-:W5:Y:S04]  /*03d0*/  LDS.U8 R14, [R15+0x23] ;  /* 0x000023000f0e7984 */ /* 0x000f680000000000 */
[----:B------:R-:W0:Y:S04]  /*03e0*/  LDS.U8 R2, [R15+0x24] ;  /* 0x000024000f027984 */ /* 0x000e280000000000 */
[----:B------:R-:W0:Y:S04]  /*03f0*/  LDS.U8 R10, [R15+0x44] ;  /* 0x000044000f0a7984 */ /* 0x000e280000000000 */
[----:B------:R-:W0:Y:S04]  /*0400*/  LDS.U8 R11, [R15+0x45] ;  /* 0x000045000f0b7984 */ /* 0x000e280000000000 */
[----:B------:R-:W0:Y:S01]  /*0410*/  LDS.U8 R8, [R15+0x46] ;  /* 0x000046000f087984 */ /* 0x000e220000000000 */
[----:B-1----:R-:W-:-:S02]  /*0420*/  I2FP.F32.U32 R0, R4 ;  /* 0x0000000400007245 */ /* 0x002fc40000201000 */
[----:B--2---:R-:W-:-:S03]  /*0430*/  I2FP.F32.U32 R5, R5 ;  /* 0x0000000500057245 */ /* 0x004fc60000201000 */
[----:B------:R-:W-:Y:S01]  /*0440*/  FFMA R0, R0, UR8, RZ ;  /* 0x0000000800007c23 */ /* 0x000fe200080000ff */
[----:B---3--:R-:W-:-:S03]  /*0450*/  I2FP.F32.U32 R7, R6 ;  /* 0x0000000600077245 */ /* 0x008fc60000201000 */
[----:B------:R-:W-:Y:S01]  /*0460*/  FFMA R0, R5, UR9, R0 ;  /* 0x0000000905007c23 */ /* 0x000fe20008000000 */
[----:B------:R-:W1:Y:S01]  /*0470*/  LDCU.64 UR8, c[0x0][0x388] ;  /* 0x00007100ff0877ac */ /* 0x000e620008000a00 */
[----:B----4-:R-:W-:Y:S02]  /*0480*/  I2FP.F32.U32 R9, R9 ;  /* 0x0000000900097245 */ /* 0x010fe40000201000 */
[----:B------:R-:W-:Y:S01]  /*0490*/  FFMA R0, R7, UR10, R0 ;  /* 0x0000000a07007c23 */ /* 0x000fe20008000000 */
[----:B-----5:R-:W-:-:S03]  /*04a0*/  I2FP.F32.U32 R5, R14 ;  /* 0x0000000e00057245 */ /* 0x020fc60000201000 */
[----:B------:R-:W-:Y:S01]  /*04b0*/  FFMA R0, R9, UR11, R0 ;  /* 0x0000000b09007c23 */ /* 0x000fe20008000000 */
[----:B0-----:R-:W-:-:S03]  /*04c0*/  I2FP.F32.U32 R7, R2 ;  /* 0x0000000200077245 */ /* 0x001fc60000201000 */
[----:B------:R-:W-:Y:S01]  /*04d0*/  FFMA R0, R5, UR12, R0 ;  /* 0x0000000c05007c23 */ /* 0x000fe20008000000 */
[----:B------:R-:W-:-:S03]  /*04e0*/  I2FP.F32.U32 R5, R10 ;  /* 0x0000000a00057245 */ /* 0x000fc60000201000 */
[----:B------:R-:W-:Y:S01]  /*04f0*/  FFMA R0, R7, UR13, R0 ;  /* 0x0000000d07007c23 */ /* 0x000fe20008000000 */
[----:B------:R-:W-:-:S03]  /*0500*/  I2FP.F32.U32 R11, R11 ;  /* 0x0000000b000b7245 */ /* 0x000fc60000201000 */
[----:B------:R-:W-:Y:S01]  /*0510*/  FFMA R0, R5, UR14, R0 ;  /* 0x0000000e05007c23 */ /* 0x000fe20008000000 */
[----:B------:R-:W-:-:S03]  /*0520*/  I2FP.F32.U32 R5, R8 ;  /* 0x0000000800057245 */ /* 0x000fc60000201000 */
[----:B------:R-:W-:-:S04]  /*0530*/  FFMA R0, R11, UR15, R0 ;  /* 0x0000000f0b007c23 */ /* 0x000fc80008000000 */
[----:B------:R-:W-:-:S04]  /*0540*/  FFMA R0, R5, UR4, R0 ;  /* 0x0000000405007c23 */ /* 0x000fc80008000000 */
[----:B------:R-:W0:Y:S01]  /*0550*/  F2I.U32.TRUNC.NTZ R5, R0 ;  /* 0x0000000000057305 */ /* 0x000e22000020f000 */
[----:B-1----:R-:W-:-:S04]  /*0560*/  IADD3 R2, P0, PT, R3, UR8, RZ ;  /* 0x0000000803027c10 */ /* 0x002fc8000ff1e0ff */
[----:B------:R-:W-:-:S05]  /*0570*/  IADD3.X R3, PT, PT, R13, UR9, RZ, P0, !PT ;  /* 0x000000090d037c10 */ /* 0x000fca00087fe4ff */
[----:B0-----:R-:W-:Y:S01]  /*0580*/  STG.E.U8 desc[UR6][R2.64], R5 ;  /* 0x0000000502007986 */ /* 0x001fe2000c101106 */
[----:B------:R-:W-:Y:S05]  /*0590*/  EXIT ;  /* 0x000000000000794d */ /* 0x000fea0003800000 */
.L_x_15:
        /* <DEDUP_REMOVED lines=14> */
.L_x_20:


//--------------------- .nv.shared._Z15computeFeaturesPKhiiPiiiPh --------------------------
	.section	.nv.shared._Z15computeFeaturesPKhiiPiiiPh,"aw",@nobits
	.sectionflags	@""
.nv.shared._Z15computeFeaturesPKhiiPiiiPh:
	.zero		2180


//--------------------- .nv.shared.reserved.0     --------------------------
	.section	.nv.shared.reserved.0,"aw",@nobits
	.weak		__nv_reservedSMEM_offset_0_alias
	.size		__nv_reservedSMEM_offset_0_alias, 0, 64
	.other		__nv_reservedSMEM_offset_0_alias,@"STO_CUDA_RESERVED_SHARED STV_DEFAULT"
__nv_reservedSMEM_offset_0_alias:
	.zero		0
	.zero		64


//--------------------- .nv.shared._Z12gaussianBlurPKhPhii --------------------------
	.section	.nv.shared._Z12gaussianBlurPKhPhii,"aw",@nobits
	.sectionflags	@""
.nv.shared._Z12gaussianBlurPKhPhii:
	.zero		2180


//--------------------- .nv.constant0._Z15computeFeaturesPKhiiPiiiPh --------------------------
	.section	.nv.constant0._Z15computeFeaturesPKhiiPiiiPh,"a",@progbits
	.sectionflags	@""
	.align	4
.nv.constant0._Z15computeFeaturesPKhiiPiiiPh:
	.zero		936


//--------------------- .nv.constant0._Z12gaussianBlurPKhPhii --------------------------
	.section	.nv.constant0._Z12gaussianBlurPKhPhii,"a",@progbits
	.sectionflags	@""
	.align	4
.nv.constant0._Z12gaussianBlurPKhPhii:
	.zero		920


//--------------------- SYMBOLS --------------------------

	.type		.nv.reservedSmem.offset0,@object
	.size		.nv.reservedSmem.offset0,0x4
	.type		.nv.reservedSmem.cap,@object
	.size		.nv.reservedSmem.cap,0x4
